def attn_fwd(
    Q,
    K,
    V,
    Out,
    Lse,
    sm_scale,
    stride_qz,
    stride_qh,
    stride_qm,
    stride_qk,
    stride_kz,
    stride_kh,
    stride_kn,
    stride_kk,
    stride_vz,
    stride_vh,
    stride_vn,
    stride_vk,
    stride_oz,
    stride_oh,
    stride_om,
    stride_ok,
    seqlen_q,
    seqlen_k,
    BLOCK_M: tl.constexpr,
    BLOCK_N: tl.constexpr,
    HEAD_DIM: tl.constexpr,
    CAUSAL: tl.constexpr,
):
    start_m = tl.program_id(0)
    off_hz = tl.program_id(1)
    q_off = off_hz * stride_qh
    k_off = off_hz * stride_kh
    v_off = off_hz * stride_vh
    offs_m = start_m * BLOCK_M + tl.arange(0, BLOCK_M)
    offs_d = tl.arange(0, HEAD_DIM)
    offs_n = tl.arange(0, BLOCK_N)
    q_ptrs = Q + q_off + offs_m[:, None] * stride_qm + offs_d[None, :] * stride_qk
    k_ptrs = K + k_off + offs_d[:, None] * stride_kk + offs_n[None, :] * stride_kn
    v_ptrs = V + v_off + offs_n[:, None] * stride_vn + offs_d[None, :] * stride_vk
    m_i = tl.full([BLOCK_M], float("-inf"), dtype=tl.float32)
    l_i = tl.zeros([BLOCK_M], dtype=tl.float32) + 1.0
    acc = tl.zeros([BLOCK_M, HEAD_DIM], dtype=tl.float32)
    q = tl.load(q_ptrs)
    acc, l_i, m_i = _attn_fwd_inner(
        acc,
        l_i,
        m_i,
        q,
        k_ptrs,
        v_ptrs,
        sm_scale,
        stride_kn,
        stride_vn,
        start_m,
        seqlen_k,
        BLOCK_M,
        BLOCK_N,
        HEAD_DIM,
        CAUSAL,
    )
    acc = acc / l_i[:, None]
    lse = m_i + tl.math.log2(l_i) / 1.4426950408889634
    o_ptrs = (
        Out
        + off_hz * stride_oh
        + offs_m[:, None] * stride_om
        + offs_d[None, :] * stride_ok
    )
    tl.store(o_ptrs, acc.to(Out.dtype.element_ty))
    tl.store(Lse + off_hz * seqlen_q + offs_m, lse)

# config = {"BLOCK_M": 32, "BLOCK_N": 128, "HEAD_DIM": 32, "arch": "sm_90", "causal": true, "dtype": "fp16", "num_stages": 3, "num_warps": 8}
# arch = sm_90


// ===== COMPILED SASS (sm_90a) =====

	.target	sm_90a

	.elftype	@"ET_EXEC"


//--------------------- .note.nv.tkinfo           --------------------------
	.section	.note.nv.tkinfo,"",@"SHT_NOTE"
	.sectionflags	@"SHF_NOTE_NV_TKINFO"
	.tkinfo
        /*0018*/ 	.word	0x00000002
        /*0030*/ 	.string	""
        /*0030*/ 	.string	"ptxas"
        /*0030*/ 	.string	"Cuda compilation tools, release 13.0, V13.0.88"
        /*0030*/ 	.string	"Build cuda_13.0.r13.0/compiler.36424714_0"
        /*0030*/ 	.string	"-v  -suppress-debug-info  -lineinfo  -arch sm_90a "



//--------------------- .note.nv.cuinfo           --------------------------
	.section	.note.nv.cuinfo,"",@"SHT_NOTE"
	.sectionflags	@"SHF_NOTE_NV_CUINFO"
        /*0018*/ 	.short	0x0002
        /*001a*/ 	.short	0x005a
        /*001c*/ 	.short	0x0082
	.zero		2


//--------------------- .nv.info                  --------------------------
	.section	.nv.info,"",@"SHT_CUDA_INFO"
	.align	4


	//----- nvinfo : EIATTR_REGCOUNT
	.align		4
        /*0000*/ 	.byte	0x04, 0x2f
        /*0002*/ 	.short	(.L_2 - .L_1)
	.align		4
.L_1:
        /*0004*/ 	.word	index@(attn_fwd)
        /*0008*/ 	.word	0x000000fe


	//----- nvinfo : EIATTR_FRAME_SIZE
	.align		4
.L_2:
        /*000c*/ 	.byte	0x04, 0x11
        /*000e*/ 	.short	(.L_4 - .L_3)
	.align		4
.L_3:
        /*0010*/ 	.word	index@(attn_fwd)
        /*0014*/ 	.word	0x00000000


	//----- nvinfo : EIATTR_MIN_STACK_SIZE
	.align		4
.L_4:
        /*0018*/ 	.byte	0x04, 0x12
        /*001a*/ 	.short	(.L_6 - .L_5)
	.align		4
.L_5:
        /*001c*/ 	.word	index@(attn_fwd)
        /*0020*/ 	.word	0x00000000
.L_6:


//--------------------- .nv.compat                --------------------------
	.section	.nv.compat,"",@"SHT_CUDA_COMPAT_INFO"
	.align	4
        /*0000*/ 	.byte	0x02, 0x09, 0x01, 0x00, 0x02, 0x02, 0x01, 0x00, 0x02, 0x05, 0x05, 0x00, 0x03, 0x07, 0x01, 0x01
        /*0010*/ 	.byte	0x02, 0x03, 0x00, 0x00, 0x02, 0x06, 0x01, 0x00, 0x04, 0x0b, 0x08, 0x00, 0x00, 0x00, 0x00, 0x00
        /*0020*/ 	.byte	0x00, 0x00, 0x00, 0x00


//--------------------- .nv.info.attn_fwd         --------------------------
	.section	.nv.info.attn_fwd,"",@"SHT_CUDA_INFO"
	.sectionflags	@""
	.align	4


	//----- nvinfo : EIATTR_CUDA_API_VERSION
	.align		4
        /*0000*/ 	.byte	0x04, 0x37
        /*0002*/ 	.short	(.L_8 - .L_7)
.L_7:
        /*0004*/ 	.word	0x00000082


	//----- nvinfo : EIATTR_KPARAM_INFO
	.align		4
.L_8:
        /*0008*/ 	.byte	0x04, 0x17
        /*000a*/ 	.short	(.L_10 - .L_9)
.L_9:
        /*000c*/ 	.word	0x00000000
        /*0010*/ 	.short	0x0019
        /*0012*/ 	.short	0x0080
        /*0014*/ 	.byte	0x00, 0xf4, 0x21, 0x00


	//----- nvinfo : EIATTR_KPARAM_INFO
	.align		4
.L_10:
        /*0018*/ 	.byte	0x04, 0x17
        /*001a*/ 	.short	(.L_12 - .L_11)
.L_11:
        /*001c*/ 	.word	0x00000000
        /*0020*/ 	.short	0x0018
        /*0022*/ 	.short	0x0078
        /*0024*/ 	.byte	0x00, 0xf4, 0x21, 0x00


	//----- nvinfo : EIATTR_KPARAM_INFO
	.align		4
.L_12:
        /*0028*/ 	.byte	0x04, 0x17
        /*002a*/ 	.short	(.L_14 - .L_13)
.L_13:
        /*002c*/ 	.word	0x00000000
        /*0030*/ 	.short	0x0017
        /*0032*/ 	.short	0x0070
        /*0034*/ 	.byte	0x00, 0xf0, 0x11, 0x00


	//----- nvinfo : EIATTR_KPARAM_INFO
	.align		4
.L_14:
        /*0038*/ 	.byte	0x04, 0x17
        /*003a*/ 	.short	(.L_16 - .L_15)
.L_15:
        /*003c*/ 	.word	0x00000000
        /*0040*/ 	.short	0x0016
        /*0042*/ 	.short	0x006c
        /*0044*/ 	.byte	0x00, 0xf0, 0x11, 0x00


	//----- nvinfo : EIATTR_KPARAM_INFO
	.align		4
.L_16:
        /*0048*/ 	.byte	0x04, 0x17
        /*004a*/ 	.short	(.L_18 - .L_17)
.L_17:
        /*004c*/ 	.word	0x00000000
        /*0050*/ 	.short	0x0015
        /*0052*/ 	.short	0x0068
        /*0054*/ 	.byte	0x00, 0xf0, 0x11, 0x00


	//----- nvinfo : EIATTR_KPARAM_INFO
	.align		4
.L_18:
        /*0058*/ 	.byte	0x04, 0x17
        /*005a*/ 	.short	(.L_20 - .L_19)
.L_19:
        /*005c*/ 	.word	0x00000000
        /*0060*/ 	.short	0x0014
        /*0062*/ 	.short	0x0064
        /*0064*/ 	.byte	0x00, 0xf0, 0x11, 0x00


	//----- nvinfo : EIATTR_KPARAM_INFO
	.align		4
.L_20:
        /*0068*/ 	.byte	0x04, 0x17
        /*006a*/ 	.short	(.L_22 - .L_21)
.L_21:
        /*006c*/ 	.word	0x00000000
        /*0070*/ 	.short	0x0013
        /*0072*/ 	.short	0x0060
        /*0074*/ 	.byte	0x00, 0xf0, 0x11, 0x00


	//----- nvinfo : EIATTR_KPARAM_INFO
	.align		4
.L_22:
        /*0078*/ 	.byte	0x04, 0x17
        /*007a*/ 	.short	(.L_24 - .L_23)
.L_23:
        /*007c*/ 	.word	0x00000000
        /*0080*/ 	.short	0x0012
        /*0082*/ 	.short	0x005c
        /*0084*/ 	.byte	0x00, 0xf0, 0x11, 0x00


	//----- nvinfo : EIATTR_KPARAM_INFO
	.align		4
.L_24:
        /*0088*/ 	.byte	0x04, 0x17
        /*008a*/ 	.short	(.L_26 - .L_25)
.L_25:
        /*008c*/ 	.word	0x00000000
        /*0090*/ 	.short	0x0011
        /*0092*/ 	.short	0x0058
        /*0094*/ 	.byte	0x00, 0xf0, 0x11, 0x00


	//----- nvinfo : EIATTR_KPARAM_INFO
	.align		4
.L_26:
        /*0098*/ 	.byte	0x04, 0x17
        /*009a*/ 	.short	(.L_28 - .L_27)
.L_27:
        /*009c*/ 	.word	0x00000000
        /*00a0*/ 	.short	0x0010
        /*00a2*/ 	.short	0x0054
        /*00a4*/ 	.byte	0x00, 0xf0, 0x11, 0x00


	//----- nvinfo : EIATTR_KPARAM_INFO
	.align		4
.L_28:
        /*00a8*/ 	.byte	0x04, 0x17
        /*00aa*/ 	.short	(.L_30 - .L_29)
.L_29:
        /*00ac*/ 	.word	0x00000000
        /*00b0*/ 	.short	0x000f
        /*00b2*/ 	.short	0x0050
        /*00b4*/ 	.byte	0x00, 0xf0, 0x11, 0x00


	//----- nvinfo : EIATTR_KPARAM_INFO
	.align		4
.L_30:
        /*00b8*/ 	.byte	0x04, 0x17
        /*00ba*/ 	.short	(.L_32 - .L_31)
.L_31:
        /*00bc*/ 	.word	0x00000000
        /*00c0*/ 	.short	0x000e
        /*00c2*/ 	.short	0x004c
        /*00c4*/ 	.byte	0x00, 0xf0, 0x11, 0x00


	//----- nvinfo : EIATTR_KPARAM_INFO
	.align		4
.L_32:
        /*00c8*/ 	.byte	0x04, 0x17
        /*00ca*/ 	.short	(.L_34 - .L_33)
.L_33:
        /*00cc*/ 	.word	0x00000000
        /*00d0*/ 	.short	0x000d
        /*00d2*/ 	.short	0x0048
        /*00d4*/ 	.byte	0x00, 0xf0, 0x11, 0x00


	//----- nvinfo : EIATTR_KPARAM_INFO
	.align		4
.L_34:
        /*00d8*/ 	.byte	0x04, 0x17
        /*00da*/ 	.short	(.L_36 - .L_35)
.L_35:
        /*00dc*/ 	.word	0x00000000
        /*00e0*/ 	.short	0x000c
        /*00e2*/ 	.short	0x0044
        /*00e4*/ 	.byte	0x00, 0xf0, 0x11, 0x00


	//----- nvinfo : EIATTR_KPARAM_INFO
	.align		4
.L_36:
        /*00e8*/ 	.byte	0x04, 0x17
        /*00ea*/ 	.short	(.L_38 - .L_37)
.L_37:
        /*00ec*/ 	.word	0x00000000
        /*00f0*/ 	.short	0x000b
        /*00f2*/ 	.short	0x0040
        /*00f4*/ 	.byte	0x00, 0xf0, 0x11, 0x00


	//----- nvinfo : EIATTR_KPARAM_INFO
	.align		4
.L_38:
        /*00f8*/ 	.byte	0x04, 0x17
        /*00fa*/ 	.short	(.L_40 - .L_39)
.L_39:
        /*00fc*/ 	.word	0x00000000
        /*0100*/ 	.short	0x000a
        /*0102*/ 	.short	0x003c
        /*0104*/ 	.byte	0x00, 0xf0, 0x11, 0x00


	//----- nvinfo : EIATTR_KPARAM_INFO
	.align		4
.L_40:
        /*0108*/ 	.byte	0x04, 0x17
        /*010a*/ 	.short	(.L_42 - .L_41)
.L_41:
        /*010c*/ 	.word	0x00000000
        /*0110*/ 	.short	0x0009
        /*0112*/ 	.short	0x0038
        /*0114*/ 	.byte	0x00, 0xf0, 0x11, 0x00


	//----- nvinfo : EIATTR_KPARAM_INFO
	.align		4
.L_42:
        /*0118*/ 	.byte	0x04, 0x17
        /*011a*/ 	.short	(.L_44 - .L_43)
.L_43:
        /*011c*/ 	.word	0x00000000
        /*0120*/ 	.short	0x0008
        /*0122*/ 	.short	0x0034
        /*0124*/ 	.byte	0x00, 0xf0, 0x11, 0x00


	//----- nvinfo : EIATTR_KPARAM_INFO
	.align		4
.L_44:
        /*0128*/ 	.byte	0x04, 0x17
        /*012a*/ 	.short	(.L_46 - .L_45)
.L_45:
        /*012c*/ 	.word	0x00000000
        /*0130*/ 	.short	0x0007
        /*0132*/ 	.short	0x0030
        /*0134*/ 	.byte	0x00, 0xf0, 0x11, 0x00


	//----- nvinfo : EIATTR_KPARAM_INFO
	.align		4
.L_46:
        /*0138*/ 	.byte	0x04, 0x17
        /*013a*/ 	.short	(.L_48 - .L_47)
.L_47:
        /*013c*/ 	.word	0x00000000
        /*0140*/ 	.short	0x0006
        /*0142*/ 	.short	0x002c
        /*0144*/ 	.byte	0x00, 0xf0, 0x11, 0x00


	//----- nvinfo : EIATTR_KPARAM_INFO
	.align		4
.L_48:
        /*0148*/ 	.byte	0x04, 0x17
        /*014a*/ 	.short	(.L_50 - .L_49)
.L_49:
        /*014c*/ 	.word	0x00000000
        /*0150*/ 	.short	0x0005
        /*0152*/ 	.short	0x0028
        /*0154*/ 	.byte	0x00, 0xf0, 0x11, 0x00


	//----- nvinfo : EIATTR_KPARAM_INFO
	.align		4
.L_50:
        /*0158*/ 	.byte	0x04, 0x17
        /*015a*/ 	.short	(.L_52 - .L_51)
.L_51:
        /*015c*/ 	.word	0x00000000
        /*0160*/ 	.short	0x0004
        /*0162*/ 	.short	0x0020
        /*0164*/ 	.byte	0x00, 0xf4, 0x21, 0x00


	//----- nvinfo : EIATTR_KPARAM_INFO
	.align		4
.L_52:
        /*0168*/ 	.byte	0x04, 0x17
        /*016a*/ 	.short	(.L_54 - .L_53)
.L_53:
        /*016c*/ 	.word	0x00000000
        /*0170*/ 	.short	0x0003
        /*0172*/ 	.short	0x0018
        /*0174*/ 	.byte	0x00, 0xf4, 0x21, 0x00


	//----- nvinfo : EIATTR_KPARAM_INFO
	.align		4
.L_54:
        /*0178*/ 	.byte	0x04, 0x17
        /*017a*/ 	.short	(.L_56 - .L_55)
.L_55:
        /*017c*/ 	.word	0x00000000
        /*0180*/ 	.short	0x0002
        /*0182*/ 	.short	0x0010
        /*0184*/ 	.byte	0x00, 0xf4, 0x21, 0x00


	//----- nvinfo : EIATTR_KPARAM_INFO
	.align		4
.L_56:
        /*0188*/ 	.byte	0x04, 0x17
        /*018a*/ 	.short	(.L_58 - .L_57)
.L_57:
        /*018c*/ 	.word	0x00000000
        /*0190*/ 	.short	0x0001
        /*0192*/ 	.short	0x0008
        /*0194*/ 	.byte	0x00, 0xf4, 0x21, 0x00


	//----- nvinfo : EIATTR_KPARAM_INFO
	.align		4
.L_58:
        /*0198*/ 	.byte	0x04, 0x17
        /*019a*/ 	.short	(.L_60 - .L_59)
.L_59:
        /*019c*/ 	.word	0x00000000
        /*01a0*/ 	.short	0x0000
        /*01a2*/ 	.short	0x0000
        /*01a4*/ 	.byte	0x00, 0xf4, 0x21, 0x00


	//----- nvinfo : EIATTR_SPARSE_MMA_MASK
	.align		4
.L_60:
        /*01a8*/ 	.byte	0x03, 0x50
        /*01aa*/ 	.short	0x0000


	//----- nvinfo : EIATTR_MAXREG_COUNT
	.align		4
        /*01ac*/ 	.byte	0x03, 0x1b
        /*01ae*/ 	.short	0x00ff


	//----- nvinfo : EIATTR_NUM_BARRIERS
	.align		4
        /*01b0*/ 	.byte	0x02, 0x4c
        /*01b2*/ 	.byte	0x01
	.zero		1


	//----- nvinfo : EIATTR_MERCURY_ISA_VERSION
	.align		4
        /*01b4*/ 	.byte	0x03, 0x5f
        /*01b6*/ 	.short	0x0101


	//----- nvinfo : EIATTR_COOP_GROUP_MASK_REGIDS
	.align		4
        /*01b8*/ 	.byte	0x04, 0x29
        /*01ba*/ 	.short	(.L_62 - .L_61)


	//   ....[0]....
.L_61:
        /*01bc*/ 	.word	0xffffffff


	//   ....[1]....
        /*01c0*/ 	.word	0xffffffff


	//   ....[2]....
        /*01c4*/ 	.word	0xffffffff


	//   ....[3]....
        /*01c8*/ 	.word	0xffffffff


	//   ....[4]....
        /*01cc*/ 	.word	0xffffffff


	//   ....[5]....
        /*01d0*/ 	.word	0xffffffff


	//   ....[6]....
        /*01d4*/ 	.word	0xffffffff


	//   ....[7]....
        /*01d8*/ 	.word	0xffffffff


	//----- nvinfo : EIATTR_COOP_GROUP_INSTR_OFFSETS
	.align		4
.L_62:
        /*01dc*/ 	.byte	0x04, 0x28
        /*01de*/ 	.short	(.L_64 - .L_63)


	//   ....[0]....
.L_63:
        /*01e0*/ 	.word	0x00002460


	//   ....[1]....
        /*01e4*/ 	.word	0x00002670


	//   ....[2]....
        /*01e8*/ 	.word	0x00002d20


	//   ....[3]....
        /*01ec*/ 	.word	0x00002d70


	//   ....[4]....
        /*01f0*/ 	.word	0x00004390


	//   ....[5]....
        /*01f4*/ 	.word	0x000043a0


	//   ....[6]....
        /*01f8*/ 	.word	0x00004440


	//   ....[7]....
        /*01fc*/ 	.word	0x00004450


	//----- nvinfo : EIATTR_EXIT_INSTR_OFFSETS
	.align		4
.L_64:
        /*0200*/ 	.byte	0x04, 0x1c
        /*0202*/ 	.short	(.L_66 - .L_65)


	//   ....[0]....
.L_65:
        /*0204*/ 	.word	0x000051d0


	//   ....[1]....
        /*0208*/ 	.word	0x00005200


	//----- nvinfo : EIATTR_REQNTID
	.align		4
.L_66:
        /*020c*/ 	.byte	0x04, 0x10
        /*020e*/ 	.short	(.L_68 - .L_67)
.L_67:
        /*0210*/ 	.word	0x00000100
        /*0214*/ 	.word	0x00000001
        /*0218*/ 	.word	0x00000001


	//----- nvinfo : EIATTR_CBANK_PARAM_SIZE
	.align		4
.L_68:
        /*021c*/ 	.byte	0x03, 0x19
        /*021e*/ 	.short	0x0088


	//----- nvinfo : EIATTR_PARAM_CBANK
	.align		4
        /*0220*/ 	.byte	0x04, 0x0a
        /*0222*/ 	.short	(.L_70 - .L_69)
	.align		4
.L_69:
        /*0224*/ 	.word	index@(.nv.constant0.attn_fwd)
        /*0228*/ 	.short	0x0210
        /*022a*/ 	.short	0x0088


	//----- nvinfo : EIATTR_SW_WAR
	.align		4
.L_70:
        /*022c*/ 	.byte	0x04, 0x36
        /*022e*/ 	.short	(.L_72 - .L_71)
.L_71:
        /*0230*/ 	.word	0x00000008
.L_72:


//--------------------- .nv.callgraph             --------------------------
	.section	.nv.callgraph,"",@"SHT_CUDA_CALLGRAPH"
	.align	4
	.sectionentsize	8
	.align		4
        /*0000*/ 	.word	0x00000000
	.align		4
        /*0004*/ 	.word	0xffffffff
	.align		4
        /*0008*/ 	.word	0x00000000
	.align		4
        /*000c*/ 	.word	0xfffffffe
	.align		4
        /*0010*/ 	.word	0x00000000
	.align		4
        /*0014*/ 	.word	0xfffffffd
	.align		4
        /*0018*/ 	.word	0x00000000
	.align		4
        /*001c*/ 	.word	0xfffffffc


//--------------------- .nv.constant4             --------------------------
	.section	.nv.constant4,"a",@progbits
	.align	8
	.align		8
.nv.constant4:
        /*0000*/ 	.dword	_$_str


//--------------------- .text.attn_fwd            --------------------------
	.section	.text.attn_fwd,"ax",@progbits
	.align	128
        .global         attn_fwd
        .type           attn_fwd,@function
        .size           attn_fwd,(.L_x_3 - attn_fwd)
        .other          attn_fwd,@"STO_CUDA_ENTRY STV_DEFAULT"
attn_fwd:
.text.attn_fwd:
[----:B------:R-:W-:Y:S01]  /*0000*/  LDC R1, c[0x0][0x28] ;  /* 0x00000a00ff017b82 */ /* 0x000fe20000000800 */
[----:B------:R-:W0:Y:S07]  /*0010*/  S2R R19, SR_CTAID.X ;  /* 0x0000000000137919 */ /* 0x000e2e0000002500 */
[----:B------:R-:W1:Y:S01]  /*0020*/  S2UR UR7, SR_CTAID.Y ;  /* 0x00000000000779c3 */ /* 0x000e620000002600 */
[----:B------:R-:W-:Y:S01]  /*0030*/  ULDC.64 UR4, c[0x0][0x240] ;  /* 0x0000900000047ab9 */ /* 0x000fe20000000a00 */
[----:B------:R-:W-:Y:S01]  /*0040*/  ULDC.64 UR10, c[0x0][0x208] ;  /* 0x00008200000a7ab9 */ /* 0x000fe20000000a00 */
[----:B------:R-:W2:Y:S05]  /*0050*/  S2R R0, SR_TID.X ;  /* 0x0000000000007919 */ /* 0x000eaa0000002100 */
[----:B------:R-:W3:Y:S08]  /*0060*/  LDC R9, c[0x0][0x248] ;  /* 0x00009200ff097b82 */ /* 0x000ef00000000800 */
[----:B------:R-:W4:Y:S01]  /*0070*/  LDC.64 R10, c[0x0][0x210] ;  /* 0x00008400ff0a7b82 */ /* 0x000f220000000a00 */
[----:B-1----:R-:W-:-:S04]  /*0080*/  UIMAD UR4, UR7, UR4, URZ ;  /* 0x00000004070472a4 */ /* 0x002fc8000f8e023f */
[----:B------:R-:W-:Y:S01]  /*0090*/  USHF.L.U32 UR6, UR4, 0x1, URZ ;  /* 0x0000000104067899 */ /* 0x000fe2000800063f */
[----:B0-----:R-:W-:Y:S01]  /*00a0*/  IMAD.SHL.U32 R19, R19, 0x20, RZ ;  /* 0x0000002013137824 */ /* 0x001fe200078e00ff */
[----:B--2---:R-:W-:-:S04]  /*00b0*/  SHF.R.U32.HI R4, RZ, 0x5, R0 ;  /* 0x00000005ff047819 */ /* 0x004fc80000011600 */
[----:B------:R-:W-:Y:S02]  /*00c0*/  LOP3.LUT R2, R19, 0x1f, R0, 0xf8, !PT ;  /* 0x0000001f13027812 */ /* 0x000fe400078ef800 */
[----:B------:R-:W-:Y:S02]  /*00d0*/  SGXT.U32 R4, R4, 0x3 ;  /* 0x000000030404781a */ /* 0x000fe40000000000 */
[----:B------:R-:W-:Y:S01]  /*00e0*/  LEA.HI R6, R0, 0x18, RZ, 0x1b ;  /* 0x0000001800067811 */ /* 0x000fe200078fd8ff */
[----:B------:R-:W-:Y:S01]  /*00f0*/  IMAD R3, R2, UR5, RZ ;  /* 0x0000000502037c24 */ /* 0x000fe2000f8e02ff */
[----:B------:R-:W-:Y:S01]  /*0100*/  UIMAD.WIDE UR4, UR4, 0x2, URZ ;  /* 0x00000002040478a5 */ /* 0x000fe2000f8e023f */
[----:B---3--:R-:W-:Y:S02]  /*0110*/  IMAD R7, R4, R9, RZ ;  /* 0x0000000904077224 */ /* 0x008fe400078e02ff */
[C---:B------:R-:W-:Y:S02]  /*0120*/  IMAD.SHL.U32 R5, R3.reuse, 0x2, RZ ;  /* 0x0000000203057824 */ /* 0x040fe400078e00ff */
[----:B------:R-:W-:-:S03]  /*0130*/  IMAD.HI R8, R3, 0x2, RZ ;  /* 0x0000000203087827 */ /* 0x000fc600078e02ff */
[----:B----4-:R-:W-:Y:S01]  /*0140*/  IADD3 R14, P0, P1, R5, UR6, R10 ;  /* 0x00000006050e7c10 */ /* 0x010fe2000f91e00a */
[C---:B------:R-:W-:Y:S02]  /*0150*/  IMAD R3, R9.reuse, 0x8, R7 ;  /* 0x0000000809037824 */ /* 0x040fe400078e0207 */
[----:B------:R-:W-:Y:S01]  /*0160*/  IMAD R15, R6, R9, RZ ;  /* 0x00000009060f7224 */ /* 0x000fe200078e02ff */
[----:B------:R-:W-:Y:S01]  /*0170*/  IADD3.X R16, R8, UR5, R11, P0, P1 ;  /* 0x0000000508107c10 */ /* 0x000fe200087e240b */
[----:B------:R-:W-:Y:S01]  /*0180*/  IMAD R5, R9, 0x8, R3 ;  /* 0x0000000809057824 */ /* 0x000fe200078e0203 */
[-C--:B------:R-:W-:Y:S02]  /*0190*/  LEA R8, P0, R7, R14.reuse, 0x1 ;  /* 0x0000000e07087211 */ /* 0x080fe400078008ff */
[----:B------:R-:W-:Y:S02]  /*01a0*/  LEA R10, P1, R3, R14, 0x1 ;  /* 0x0000000e030a7211 */ /* 0x000fe400078208ff */
[----:B------:R-:W-:-:S02]  /*01b0*/  LEA.HI.X.SX32 R9, R7, R16, 0x1, P0 ;  /* 0x0000001007097211 */ /* 0x000fc400000f0eff */
[-C--:B------:R-:W-:Y:S02]  /*01c0*/  LEA R12, P2, R5, R14.reuse, 0x1 ;  /* 0x0000000e050c7211 */ /* 0x080fe400078408ff */
[----:B------:R-:W-:Y:S01]  /*01d0*/  LEA R14, P3, R15, R14, 0x1 ;  /* 0x0000000e0f0e7211 */ /* 0x000fe200078608ff */
[----:B------:R-:W2:Y:S01]  /*01e0*/  LDG.E.U16 R8, desc[UR10][R8.64] ;  /* 0x0000000a08087981 */ /* 0x000ea2000c1e1500 */
[-C--:B------:R-:W-:Y:S02]  /*01f0*/  LEA.HI.X.SX32 R11, R3, R16.reuse, 0x1, P1 ;  /* 0x00000010030b7211 */ /* 0x080fe400008f0eff */
[-C--:B------:R-:W-:Y:S02]  /*0200*/  LEA.HI.X.SX32 R13, R5, R16.reuse, 0x1, P2 ;  /* 0x00000010050d7211 */ /* 0x080fe400010f0eff */
[----:B------:R-:W-:Y:S01]  /*0210*/  LEA.HI.X.SX32 R15, R15, R16, 0x1, P3 ;  /* 0x000000100f0f7211 */ /* 0x000fe200018f0eff */
[----:B------:R-:W3:Y:S04]  /*0220*/  LDG.E.U16 R10, desc[UR10][R10.64] ;  /* 0x0000000a0a0a7981 */ /* 0x000ee8000c1e1500 */
[----:B------:R-:W4:Y:S04]  /*0230*/  LDG.E.U16 R12, desc[UR10][R12.64] ;  /* 0x0000000a0c0c7981 */ /* 0x000f28000c1e1500 */
[----:B------:R0:W5:Y:S01]  /*0240*/  LDG.E.U16 R14, desc[UR10][R14.64] ;  /* 0x0000000a0e0e7981 */ /* 0x000162000c1e1500 */
[----:B------:R-:W1:Y:S01]  /*0250*/  S2UR UR6, SR_CgaCtaId ;  /* 0x00000000000679c3 */ /* 0x000e620000008800 */
[C---:B------:R-:W-:Y:S01]  /*0260*/  LOP3.LUT R3, R0.reuse, 0xc0, RZ, 0xc0, !PT ;  /* 0x000000c000037812 */ /* 0x040fe200078ec0ff */
[----:B------:R-:W-:Y:S01]  /*0270*/  UMOV UR4, 0x400 ;  /* 0x0000040000047882 */ /* 0x000fe20000000000 */
[----:B------:R-:W-:-:S02]  /*0280*/  IMAD.SHL.U32 R5, R0, 0x2, RZ ;  /* 0x0000000200057824 */ /* 0x000fc400078e00ff */
[----:B------:R-:W-:-:S04]  /*0290*/  SHF.R.U32.HI R16, RZ, 0x2, R3 ;  /* 0x00000002ff107819 */ /* 0x000fc80000011603 */
[----:B------:R-:W-:Y:S01]  /*02a0*/  LOP3.LUT R7, R16, 0x1fe, R5, 0x78, !PT ;  /* 0x000001fe10077812 */ /* 0x000fe200078e7805 */
[----:B-1----:R-:W-:Y:S01]  /*02b0*/  ULEA UR6, UR6, UR4, 0x18 ;  /* 0x0000000406067291 */ /* 0x002fe2000f8ec03f */
[----:B------:R-:W-:Y:S01]  /*02c0*/  IMAD.MOV.U32 R64, RZ, RZ, -0x800000 ;  /* 0xff800000ff407424 */ /* 0x000fe200078e00ff */
[----:B0-----:R-:W-:Y:S01]  /*02d0*/  MOV R15, 0x3f800000 ;  /* 0x3f800000000f7802 */ /* 0x001fe20000000f00 */
[----:B------:R-:W-:Y:S01]  /*02e0*/  IMAD.MOV.U32 R28, RZ, RZ, 0x3f800000 ;  /* 0x3f800000ff1c7424 */ /* 0x000fe200078e00ff */
[----:B------:R-:W-:Y:S01]  /*02f0*/  CS2R R60, SRZ ;  /* 0x00000000003c7805 */ /* 0x000fe2000001ff00 */
[----:B------:R-:W-:Y:S01]  /*0300*/  IMAD.MOV.U32 R69, RZ, RZ, -0x800000 ;  /* 0xff800000ff457424 */ /* 0x000fe200078e00ff */
[----:B------:R-:W-:Y:S02]  /*0310*/  CS2R R62, SRZ ;  /* 0x00000000003e7805 */ /* 0x000fe4000001ff00 */
[----:B------:R-:W-:Y:S02]  /*0320*/  CS2R R56, SRZ ;  /* 0x0000000000387805 */ /* 0x000fe4000001ff00 */
[----:B------:R-:W-:-:S02]  /*0330*/  CS2R R58, SRZ ;  /* 0x00000000003a7805 */ /* 0x000fc4000001ff00 */
[----:B------:R-:W-:Y:S02]  /*0340*/  CS2R R52, SRZ ;  /* 0x0000000000347805 */ /* 0x000fe4000001ff00 */
[----:B------:R-:W-:Y:S02]  /*0350*/  CS2R R54, SRZ ;  /* 0x0000000000367805 */ /* 0x000fe4000001ff00 */
[----:B------:R-:W-:Y:S02]  /*0360*/  CS2R R48, SRZ ;  /* 0x0000000000307805 */ /* 0x000fe4000001ff00 */
[----:B------:R-:W-:Y:S02]  /*0370*/  CS2R R50, SRZ ;  /* 0x0000000000327805 */ /* 0x000fe4000001ff00 */
[C---:B------:R-:W-:Y:S01]  /*0380*/  LOP3.LUT R9, R0.reuse, 0x20, RZ, 0xc0, !PT ;  /* 0x0000002000097812 */ /* 0x040fe200078ec0ff */
[----:B------:R-:W-:Y:S01]  /*0390*/  IMAD.SHL.U32 R11, R0, 0x20, RZ ;  /* 0x00000020000b7824 */ /* 0x000fe200078e00ff */
[----:B--2---:R0:W-:Y:S02]  /*03a0*/  STS.U16 [R7+UR6+0x2000], R8 ;  /* 0x0020000807007988 */ /* 0x0041e40008000406 */
[----:B0-----:R-:W-:-:S05]  /*03b0*/  VIADD R8, R19, 0x20 ;  /* 0x0000002013087836 */ /* 0x001fca0000000000 */
[----:B------:R-:W-:Y:S01]  /*03c0*/  ISETP.GE.AND P0, PT, R8, 0x1, PT ;  /* 0x000000010800780c */ /* 0x000fe20003f06270 */
[----:B---3--:R0:W-:Y:S04]  /*03d0*/  STS.U16 [R7+UR6+0x2200], R10 ;  /* 0x0022000a07007988 */ /* 0x0081e80008000406 */
[----:B----4-:R1:W-:Y:S04]  /*03e0*/  STS.U16 [R7+UR6+0x2400], R12 ;  /* 0x0024000c07007988 */ /* 0x0103e80008000406 */
[----:B-----5:R1:W-:Y:S01]  /*03f0*/  STS.U16 [R7+UR6+0x2600], R14 ;  /* 0x0026000e07007988 */ /* 0x0203e20008000406 */
[----:B0-----:R-:W-:-:S03]  /*0400*/  IMAD.SHL.U32 R10, R0, 0x8, RZ ;  /* 0x00000008000a7824 */ /* 0x001fc600078e00ff */
[----:B------:R-:W-:Y:S05]  /*0410*/  @!P0 BRA `(.L_x_0) ;  /* 0x0000004000688947 */ /* 0x000fea0003800000 */
[----:B-1----:R-:W0:Y:S01]  /*0420*/  LDC.64 R12, c[0x0][0x250] ;  /* 0x00009400ff0c7b82 */ /* 0x002e220000000a00 */
[C---:B------:R-:W-:Y:S01]  /*0430*/  LOP3.LUT R14, R0.reuse, 0x1f, RZ, 0xc0, !PT ;  /* 0x0000001f000e7812 */ /* 0x040fe200078ec0ff */
[----:B------:R-:W-:Y:S01]  /*0440*/  ULDC UR4, c[0x0][0x258] ;  /* 0x0000960000047ab9 */ /* 0x000fe20000000800 */
[----:B------:R-:W-:Y:S01]  /*0450*/  SHF.R.U32.HI R20, RZ, 0x2, R0 ;  /* 0x00000002ff147819 */ /* 0x000fe20000011600 */
[----:B------:R-:W-:Y:S01]  /*0460*/  ULDC.64 UR8, c[0x0][0x220] ;  /* 0x0000880000087ab9 */ /* 0x000fe20000000a00 */
[----:B------:R-:W-:Y:S01]  /*0470*/  LOP3.LUT P0, RZ, R0, 0x80, RZ, 0xc0, !PT ;  /* 0x0000008000ff7812 */ /* 0x000fe2000780c0ff */
[----:B------:R-:W-:Y:S01]  /*0480*/  IMAD R21, R14, UR4, RZ ;  /* 0x000000040e157c24 */ /* 0x000fe2000f8e02ff */
[----:B------:R-:W-:Y:S01]  /*0490*/  SHF.R.U32.HI R18, RZ, 0x1, R9 ;  /* 0x00000001ff127819 */ /* 0x000fe20000011609 */
[----:B------:R-:W1:Y:S01]  /*04a0*/  LDC.64 R16, c[0x0][0x260] ;  /* 0x00009800ff107b82 */ /* 0x000e620000000a00 */
[----:B------:R-:W-:Y:S01]  /*04b0*/  LOP3.LUT R22, R0, 0x7f, RZ, 0xc0, !PT ;  /* 0x0000007f00167812 */ /* 0x000fe200078ec0ff */
[----:B------:R-:W-:Y:S01]  /*04c0*/  IMAD.SHL.U32 R23, R21, 0x2, RZ ;  /* 0x0000000215177824 */ /* 0x000fe200078e00ff */
[----:B------:R-:W-:Y:S01]  /*04d0*/  ULDC.64 UR4, c[0x0][0x218] ;  /* 0x0000860000047ab9 */ /* 0x000fe20000000a00 */
[----:B------:R-:W-:-:S02]  /*04e0*/  SEL R25, RZ, 0x110, !P0 ;  /* 0x00000110ff197807 */ /* 0x000fc40004000000 */
[----:B------:R-:W-:Y:S02]  /*04f0*/  CS2R R60, SRZ ;  /* 0x00000000003c7805 */ /* 0x000fe4000001ff00 */
[----:B------:R-:W-:Y:S02]  /*0500*/  LOP3.LUT R48, R0, 0x7, RZ, 0xc0, !PT ;  /* 0x0000000700307812 */ /* 0x000fe400078ec0ff */
[----:B------:R-:W-:Y:S02]  /*0510*/  CS2R R62, SRZ ;  /* 0x00000000003e7805 */ /* 0x000fe4000001ff00 */
[----:B------:R-:W-:Y:S01]  /*0520*/  SHF.L.U32 R14, R22, 0x1, RZ ;  /* 0x00000001160e7819 */ /* 0x000fe200000006ff */
[----:B------:R-:W2:Y:S01]  /*0530*/  LDC R42, c[0x0][0x268] ;  /* 0x00009a00ff2a7b82 */ /* 0x000ea20000000800 */
[----:B------:R-:W-:Y:S02]  /*0540*/  LEA.HI R24, R0, 0x78, RZ, 0x1b ;  /* 0x0000007800187811 */ /* 0x000fe400078fd8ff */
[----:B------:R-:W-:-:S02]  /*0550*/  CS2R R56, SRZ ;  /* 0x0000000000387805 */ /* 0x000fc4000001ff00 */
[----:B------:R-:W-:Y:S02]  /*0560*/  LOP3.LUT R14, R25, R14, RZ, 0x3c, !PT ;  /* 0x0000000e190e7212 */ /* 0x000fe400078e3cff */
[----:B------:R-:W-:Y:S02]  /*0570*/  CS2R R58, SRZ ;  /* 0x00000000003a7805 */ /* 0x000fe4000001ff00 */
[----:B------:R-:W-:Y:S02]  /*0580*/  CS2R R52, SRZ ;  /* 0x0000000000347805 */ /* 0x000fe4000001ff00 */
[----:B------:R-:W-:Y:S01]  /*0590*/  CS2R R54, SRZ ;  /* 0x0000000000367805 */ /* 0x000fe2000001ff00 */
[----:B0-----:R-:W-:Y:S01]  /*05a0*/  IMAD R15, R12, UR7, RZ ;  /* 0x000000070c0f7c24 */ /* 0x001fe2000f8e02ff */
[----:B------:R-:W-:Y:S01]  /*05b0*/  SGXT.U32 R12, R20, 0x3 ;  /* 0x00000003140c781a */ /* 0x000fe20000000000 */
[----:B------:R-:W-:Y:S01]  /*05c0*/  IMAD R26, R4, R13, RZ ;  /* 0x0000000d041a7224 */ /* 0x000fe200078e02ff */
[----:B------:R-:W-:Y:S01]  /*05d0*/  CS2R R50, SRZ ;  /* 0x0000000000327805 */ /* 0x000fe2000001ff00 */
[----:B------:R-:W-:Y:S01]  /*05e0*/  IMAD.SHL.U32 R20, R15, 0x2, RZ ;  /* 0x000000020f147824 */ /* 0x000fe200078e00ff */
[----:B------:R-:W-:Y:S01]  /*05f0*/  LOP3.LUT R12, R19, R18, R12, 0xfe, !PT ;  /* 0x00000012130c7212 */ /* 0x000fe200078efe0c */
[----:B------:R-:W-:Y:S01]  /*0600*/  IMAD.HI R15, R15, 0x2, RZ ;  /* 0x000000020f0f7827 */ /* 0x000fe200078e02ff */
[----:B------:R-:W-:-:S02]  /*0610*/  LOP3.LUT R19, R10, 0x30, RZ, 0xc0, !PT ;  /* 0x000000300a137812 */ /* 0x000fc400078ec0ff */
[----:B------:R-:W-:Y:S01]  /*0620*/  IADD3 R163, P0, P1, R23, UR4, R20 ;  /* 0x0000000417a37c10 */ /* 0x000fe2000f91e014 */
[----:B------:R-:W-:Y:S01]  /*0630*/  IMAD.HI R20, R21, 0x2, RZ ;  /* 0x0000000215147827 */ /* 0x000fe200078e02ff */
[----:B------:R-:W-:Y:S01]  /*0640*/  LOP3.LUT R23, R5, 0x10, RZ, 0xc0, !PT ;  /* 0x0000001005177812 */ /* 0x000fe200078ec0ff */
[----:B------:R-:W-:Y:S01]  /*0650*/  UMOV UR4, URZ ;  /* 0x0000003f00047c82 */ /* 0x000fe20008000000 */
[----:B------:R-:W-:Y:S01]  /*0660*/  LEA R190, P2, R26, R163, 0x1 ;  /* 0x000000a31abe7211 */ /* 0x000fe200078408ff */
[----:B-1----:R-:W-:Y:S01]  /*0670*/  IMAD R16, R16, UR7, RZ ;  /* 0x0000000710107c24 */ /* 0x002fe2000f8e02ff */
[----:B------:R-:W-:Y:S01]  /*0680*/  IADD3.X R33, R20, UR5, R15, P0, P1 ;  /* 0x0000000514217c10 */ /* 0x000fe200087e240f */
[----:B------:R-:W-:Y:S01]  /*0690*/  IMAD R27, R22, R17, RZ ;  /* 0x00000011161b7224 */ /* 0x000fe200078e02ff */
[----:B------:R-:W-:Y:S01]  /*06a0*/  LEA.HI R20, R0, 0x38, RZ, 0x1b ;  /* 0x0000003800147811 */ /* 0x000fe200078fd8ff */
[----:B------:R-:W-:Y:S01]  /*06b0*/  IMAD R64, R48, 0x40, R19 ;  /* 0x0000004030407824 */ /* 0x000fe200078e0213 */
[--C-:B------:R-:W-:Y:S01]  /*06c0*/  LOP3.LUT R23, R23, 0x20, R0.reuse, 0xf8, !PT ;  /* 0x0000002017177812 */ /* 0x100fe200078ef800 */
[C---:B------:R-:W-:Y:S01]  /*06d0*/  IMAD.SHL.U32 R19, R16.reuse, 0x2, RZ ;  /* 0x0000000210137824 */ /* 0x040fe200078e00ff */
[----:B------:R-:W-:Y:S01]  /*06e0*/  SHF.R.U32.HI R15, RZ, 0x7, R0 ;  /* 0x00000007ff0f7819 */ /* 0x000fe20000011600 */
[----:B------:R-:W-:Y:S01]  /*06f0*/  IMAD.SHL.U32 R22, R27, 0x2, RZ ;  /* 0x000000021b167824 */ /* 0x000fe200078e00ff */
[----:B------:R-:W-:Y:S01]  /*0700*/  LOP3.LUT R18, R11, 0x200, RZ, 0xc0, !PT ;  /* 0x000002000b127812 */ /* 0x000fe200078ec0ff */
[----:B------:R-:W-:Y:S01]  /*0710*/  IMAD.HI R25, R16, 0x2, RZ ;  /* 0x0000000210197827 */ /* 0x000fe200078e02ff */
[----:B------:R-:W-:Y:S01]  /*0720*/  LOP3.LUT R23, R64, R23, RZ, 0x3c, !PT ;  /* 0x0000001740177212 */ /* 0x000fe200078e3cff */
[----:B------:R-:W-:Y:S01]  /*0730*/  ULDC UR5, c[0x0][0x238] ;  /* 0x00008e0000057ab9 */ /* 0x000fe20000000800 */
[----:B------:R-:W-:Y:S01]  /*0740*/  IADD3 R144, P0, P1, R22, UR8, R19 ;  /* 0x0000000816907c10 */ /* 0x000fe2000f91e013 */
[----:B------:R-:W-:Y:S01]  /*0750*/  IMAD R19, R20, R13, RZ ;  /* 0x0000000d14137224 */ /* 0x000fe200078e02ff */
[----:B------:R-:W-:Y:S01]  /*0760*/  LEA R20, R13, R26, 0x3 ;  /* 0x0000001a0d147211 */ /* 0x000fe200078e18ff */
[----:B------:R-:W-:Y:S01]  /*0770*/  IMAD.HI R28, R27, 0x2, RZ ;  /* 0x000000021b1c7827 */ /* 0x000fe200078e02ff */
[----:B------:R-:W-:-:S02]  /*0780*/  LEA.HI R22, R0, 0x58, RZ, 0x1b ;  /* 0x0000005800167811 */ /* 0x000fc400078fd8ff */
[----:B------:R-:W-:Y:S01]  /*0790*/  LEA R188, P6, R20, R163, 0x1 ;  /* 0x000000a314bc7211 */ /* 0x000fe200078c08ff */
[----:B------:R-:W-:Y:S01]  /*07a0*/  IMAD R16, R13, 0x8, R20 ;  /* 0x000000080d107824 */ /* 0x000fe200078e0214 */
[----:B------:R-:W-:Y:S01]  /*07b0*/  SGXT.U32 R15, R15, 0x1 ;  /* 0x000000010f0f781a */ /* 0x000fe20000000000 */
[----:B------:R-:W-:Y:S01]  /*07c0*/  IMAD R21, R22, R13, RZ ;  /* 0x0000000d16157224 */ /* 0x000fe200078e02ff */
[----:B------:R-:W-:Y:S01]  /*07d0*/  LEA.HI.X.SX32 R189, R20, R33, 0x1, P6 ;  /* 0x0000002114bd7211 */ /* 0x000fe200030f0eff */
[----:B------:R-:W-:Y:S01]  /*07e0*/  IMAD R22, R13, 0x10, R16 ;  /* 0x000000100d167824 */ /* 0x000fe200078e0210 */
[----:B------:R-:W-:Y:S01]  /*07f0*/  LEA R186, P5, R16, R163, 0x1 ;  /* 0x000000a310ba7211 */ /* 0x000fe200078a08ff */
[----:B--2---:R-:W-:Y:S01]  /*0800*/  IMAD R29, R15, R42, RZ ;  /* 0x0000002a0f1d7224 */ /* 0x004fe200078e02ff */
[-C--:B------:R-:W-:Y:S01]  /*0810*/  LEA.HI.X.SX32 R191, R26, R33.reuse, 0x1, P2 ;  /* 0x000000211abf7211 */ /* 0x080fe200010f0eff */
[----:B------:R-:W-:Y:S01]  /*0820*/  IMAD R20, R13, 0x8, R22 ;  /* 0x000000080d147824 */ /* 0x000fe200078e0216 */
[----:B------:R-:W-:Y:S01]  /*0830*/  LEA.HI.X.SX32 R187, R16, R33, 0x1, P5 ;  /* 0x0000002110bb7211 */ /* 0x000fe200028f0eff */
[----:B------:R-:W-:Y:S01]  /*0840*/  IMAD R27, R42, 0x2, R29 ;  /* 0x000000022a1b7824 */ /* 0x000fe200078e021d */
[----:B------:R-:W-:Y:S01]  /*0850*/  LEA R168, P2, R21, R163, 0x1 ;  /* 0x000000a315a87211 */ /* 0x000fe200078408ff */
[-C--:B------:R-:W-:Y:S01]  /*0860*/  IMAD R15, R6, R13.reuse, RZ ;  /* 0x0000000d060f7224 */ /* 0x080fe200078e02ff */
[----:B------:R-:W-:Y:S01]  /*0870*/  LEA R16, R13, R20, 0x3 ;  /* 0x000000140d107211 */ /* 0x000fe200078e18ff */
[----:B------:R-:W-:Y:S01]  /*0880*/  IMAD R30, R42, 0x2, R27 ;  /* 0x000000022a1e7824 */ /* 0x000fe200078e021b */
[----:B------:R-:W-:Y:S01]  /*0890*/  IADD3 R18, R23, UR6, R18 ;  /* 0x0000000617127c10 */ /* 0x000fe2000fffe012 */
[----:B------:R-:W-:Y:S01]  /*08a0*/  IMAD R23, R24, R13, RZ ;  /* 0x0000000d18177224 */ /* 0x000fe200078e02ff */
[----:B------:R-:W-:Y:S01]  /*08b0*/  LEA.HI.X.SX32 R169, R21, R33, 0x1, P2 ;  /* 0x0000002115a97211 */ /* 0x000fe200010f0eff */
[----:B------:R-:W-:Y:S01]  /*08c0*/  IMAD R24, R13, 0x10, R16 ;  /* 0x000000100d187824 */ /* 0x000fe200078e0210 */
[----:B------:R-:W-:-:S02]  /*08d0*/  LEA R182, P2, R22, R163, 0x1 ;  /* 0x000000a316b67211 */ /* 0x000fc400078408ff */
[----:B------:R-:W-:Y:S01]  /*08e0*/  LEA R176, P3, R19, R163, 0x1 ;  /* 0x000000a313b07211 */ /* 0x000fe200078608ff */
[C---:B------:R-:W-:Y:S01]  /*08f0*/  IMAD R26, R13.reuse, 0x8, R24 ;  /* 0x000000080d1a7824 */ /* 0x040fe200078e0218 */
[----:B------:R-:W-:Y:S02]  /*0900*/  LEA.HI.X.SX32 R183, R22, R33, 0x1, P2 ;  /* 0x0000002116b77211 */ /* 0x000fe400010f0eff */
[----:B------:R-:W-:Y:S01]  /*0910*/  LEA R180, P2, R20, R163, 0x1 ;  /* 0x000000a314b47211 */ /* 0x000fe200078408ff */
[----:B------:R-:W-:Y:S01]  /*0920*/  IMAD R22, R13, 0x8, R26 ;  /* 0x000000080d167824 */ /* 0x000fe200078e021a */
[----:B------:R-:W-:Y:S01]  /*0930*/  LEA.HI.X.SX32 R177, R19, R33, 0x1, P3 ;  /* 0x0000002113b17211 */ /* 0x000fe200018f0eff */
[----:B------:R-:W-:Y:S01]  /*0940*/  IMAD R19, R42, 0x2, R30 ;  /* 0x000000022a137824 */ /* 0x000fe200078e021e */
[----:B------:R-:W-:Y:S02]  /*0950*/  LEA R178, P3, R16, R163, 0x1 ;  /* 0x000000a310b27211 */ /* 0x000fe400078608ff */
[----:B------:R-:W-:Y:S01]  /*0960*/  LEA.HI.X.SX32 R181, R20, R33, 0x1, P2 ;  /* 0x0000002114b57211 */ /* 0x000fe200010f0eff */
[----:B------:R-:W-:Y:S01]  /*0970*/  IMAD R20, R13, 0x10, R22 ;  /* 0x000000100d147824 */ /* 0x000fe200078e0216 */
[----:B------:R-:W-:Y:S01]  /*0980*/  LEA R184, P4, R15, R163, 0x1 ;  /* 0x000000a30fb87211 */ /* 0x000fe200078808ff */
[----:B------:R-:W-:Y:S01]  /*0990*/  IMAD R21, R42, 0x2, R19 ;  /* 0x000000022a157824 */ /* 0x000fe200078e0213 */
[----:B------:R-:W-:Y:S01]  /*09a0*/  LEA.HI.X.SX32 R179, R16, R33, 0x1, P3 ;  /* 0x0000002110b37211 */ /* 0x000fe200018f0eff */
[----:B------:R-:W-:Y:S01]  /*09b0*/  IMAD R16, R13, 0x8, R20 ;  /* 0x000000080d107824 */ /* 0x000fe200078e0214 */
[----:B------:R-:W-:-:S02]  /*09c0*/  LEA R160, P6, R23, R163, 0x1 ;  /* 0x000000a317a07211 */ /* 0x000fc400078c08ff */
[-C--:B------:R-:W-:Y:S01]  /*09d0*/  LEA.HI.X.SX32 R185, R15, R33.reuse, 0x1, P4 ;  /* 0x000000210fb97211 */ /* 0x080fe200020f0eff */
[----:B------:R-:W-:Y:S01]  /*09e0*/  IMAD R15, R13, 0x8, R16 ;  /* 0x000000080d0f7824 */ /* 0x000fe200078e0210 */
[----:B------:R-:W-:Y:S02]  /*09f0*/  LEA.HI.X.SX32 R161, R23, R33, 0x1, P6 ;  /* 0x0000002117a17211 */ /* 0x000fe400030f0eff */
[----:B------:R-:W-:Y:S02]  /*0a00*/  LEA R23, R42, R21, 0x1 ;  /* 0x000000152a177211 */ /* 0x000fe400078e08ff */
[-C--:B------:R-:W-:Y:S02]  /*0a10*/  LEA R174, P2, R24, R163.reuse, 0x1 ;  /* 0x000000a318ae7211 */ /* 0x080fe400078408ff */
[-C--:B------:R-:W-:Y:S01]  /*0a20*/  LEA R172, P3, R26, R163.reuse, 0x1 ;  /* 0x000000a31aac7211 */ /* 0x080fe200078608ff */
[----:B------:R-:W-:Y:S01]  /*0a30*/  IMAD R31, R42, 0x2, R23 ;  /* 0x000000022a1f7824 */ /* 0x000fe200078e0217 */
[----:B------:R-:W-:-:S02]  /*0a40*/  LEA R162, P5, R15, R163, 0x1 ;  /* 0x000000a30fa27211 */ /* 0x000fc400078a08ff */
[-C--:B------:R-:W-:Y:S02]  /*0a50*/  LEA.HI.X.SX32 R175, R24, R33.reuse, 0x1, P2 ;  /* 0x0000002118af7211 */ /* 0x080fe400010f0eff */
[----:B------:R-:W-:Y:S02]  /*0a60*/  LEA.HI.X.SX32 R173, R26, R33, 0x1, P3 ;  /* 0x000000211aad7211 */ /* 0x000fe400018f0eff */
[-C--:B------:R-:W-:Y:S02]  /*0a70*/  LEA R170, P2, R22, R163.reuse, 0x1 ;  /* 0x000000a316aa7211 */ /* 0x080fe400078408ff */
[-C--:B------:R-:W-:Y:S02]  /*0a80*/  LEA R166, P3, R20, R163.reuse, 0x1 ;  /* 0x000000a314a67211 */ /* 0x080fe400078608ff */
[----:B------:R-:W-:Y:S02]  /*0a90*/  LEA R164, P4, R16, R163, 0x1 ;  /* 0x000000a310a47211 */ /* 0x000fe400078808ff */
[-C--:B------:R-:W-:Y:S01]  /*0aa0*/  LEA.HI.X.SX32 R163, R15, R33.reuse, 0x1, P5 ;  /* 0x000000210fa37211 */ /* 0x080fe200028f0eff */
[----:B------:R-:W-:Y:S01]  /*0ab0*/  IMAD R15, R42, 0x2, R31 ;  /* 0x000000022a0f7824 */ /* 0x000fe200078e021f */
[----:B------:R-:W-:-:S02]  /*0ac0*/  LEA.HI.X.SX32 R165, R16, R33, 0x1, P4 ;  /* 0x0000002110a57211 */ /* 0x000fc400020f0eff */
[----:B------:R-:W-:Y:S02]  /*0ad0*/  IADD3.X R28, R28, UR9, R25, P0, P1 ;  /* 0x000000091c1c7c10 */ /* 0x000fe400087e2419 */
[----:B------:R-:W-:Y:S02]  /*0ae0*/  LEA R16, R42, R15, 0x1 ;  /* 0x0000000f2a107211 */ /* 0x000fe400078e08ff */
[-C--:B------:R-:W-:Y:S02]  /*0af0*/  LEA R158, P0, R29, R144.reuse, 0x1 ;  /* 0x000000901d9e7211 */ /* 0x080fe400078008ff */
[-C--:B------:R-:W-:Y:S01]  /*0b00*/  LEA.HI.X.SX32 R167, R20, R33.reuse, 0x1, P3 ;  /* 0x0000002114a77211 */ /* 0x080fe200018f0eff */
[----:B------:R-:W-:Y:S01]  /*0b10*/  IMAD R20, R42, 0x2, R16 ;  /* 0x000000022a147824 */ /* 0x000fe200078e0210 */
[----:B------:R-:W-:Y:S02]  /*0b20*/  LEA R156, P1, R27, R144, 0x1 ;  /* 0x000000901b9c7211 */ /* 0x000fe400078208ff */
[----:B------:R-:W-:Y:S01]  /*0b30*/  LEA.HI.X.SX32 R159, R29, R28, 0x1, P0 ;  /* 0x0000001c1d9f7211 */ /* 0x000fe200000f0eff */
[----:B------:R-:W-:Y:S01]  /*0b40*/  IMAD.MOV.U32 R29, RZ, RZ, -0x800000 ;  /* 0xff800000ff1d7424 */ /* 0x000fe200078e00ff */
[----:B------:R-:W-:Y:S01]  /*0b50*/  LEA.HI.X.SX32 R171, R22, R33, 0x1, P2 ;  /* 0x0000002116ab7211 */ /* 0x000fe200010f0eff */
[----:B------:R-:W-:Y:S01]  /*0b60*/  IMAD R22, R42, 0x2, R20 ;  /* 0x000000022a167824 */ /* 0x000fe200078e0214 */
[----:B------:R-:W-:-:S02]  /*0b70*/  LEA R152, P0, R19, R144, 0x1 ;  /* 0x0000009013987211 */ /* 0x000fc400078008ff */
[----:B------:R-:W-:Y:S02]  /*0b80*/  LEA.HI.X.SX32 R157, R27, R28, 0x1, P1 ;  /* 0x0000001c1b9d7211 */ /* 0x000fe400008f0eff */
[-C--:B------:R-:W-:Y:S02]  /*0b90*/  LEA R154, P2, R30, R144.reuse, 0x1 ;  /* 0x000000901e9a7211 */ /* 0x080fe400078408ff */
[----:B------:R-:W-:Y:S02]  /*0ba0*/  LEA R150, P1, R21, R144, 0x1 ;  /* 0x0000009015967211 */ /* 0x000fe400078208ff */
[-C--:B------:R-:W-:Y:S01]  /*0bb0*/  LEA.HI.X.SX32 R153, R19, R28.reuse, 0x1, P0 ;  /* 0x0000001c13997211 */ /* 0x080fe200000f0eff */
[----:B------:R-:W-:Y:S01]  /*0bc0*/  IMAD R19, R42, 0x2, R22 ;  /* 0x000000022a137824 */ /* 0x000fe200078e0216 */
[-C--:B------:R-:W-:Y:S02]  /*0bd0*/  LEA.HI.X.SX32 R155, R30, R28.reuse, 0x1, P2 ;  /* 0x0000001c1e9b7211 */ /* 0x080fe400010f0eff */
[----:B------:R-:W-:Y:S01]  /*0be0*/  LEA.HI.X.SX32 R151, R21, R28, 0x1, P1 ;  /* 0x0000001c15977211 */ /* 0x000fe200008f0eff */
[----:B------:R-:W-:Y:S01]  /*0bf0*/  IMAD R21, R42, 0x2, R19 ;  /* 0x000000022a157824 */ /* 0x000fe200078e0213 */
[----:B------:R-:W-:-:S02]  /*0c00*/  LEA R148, P2, R23, R144, 0x1 ;  /* 0x0000009017947211 */ /* 0x000fc400078408ff */
[----:B------:R-:W-:Y:S02]  /*0c10*/  LEA R32, P1, R15, R144, 0x1 ;  /* 0x000000900f207211 */ /* 0x000fe400078208ff */
[-C--:B------:R-:W-:Y:S02]  /*0c20*/  LEA.HI.X.SX32 R149, R23, R28.reuse, 0x1, P2 ;  /* 0x0000001c17957211 */ /* 0x080fe400010f0eff */
[----:B------:R-:W-:Y:S01]  /*0c30*/  LEA.HI.X.SX32 R33, R15, R28, 0x1, P1 ;  /* 0x0000001c0f217211 */ /* 0x000fe200008f0eff */
[----:B------:R-:W-:Y:S01]  /*0c40*/  IMAD R15, R42, 0x2, R21 ;  /* 0x000000022a0f7824 */ /* 0x000fe200078e0215 */
[CC--:B------:R-:W-:Y:S02]  /*0c50*/  LEA R34, P2, R16.reuse, R144.reuse, 0x1 ;  /* 0x0000009010227211 */ /* 0x0c0fe400078408ff */
[----:B------:R-:W-:Y:S02]  /*0c60*/  LEA R146, P0, R31, R144, 0x1 ;  /* 0x000000901f927211 */ /* 0x000fe400078008ff */
[----:B------:R-:W-:-:S02]  /*0c70*/  LEA.HI.X.SX32 R35, R16, R28, 0x1, P2 ;  /* 0x0000001c10237211 */ /* 0x000fc400010f0eff */
[----:B------:R-:W-:Y:S02]  /*0c80*/  LEA.HI.X.SX32 R147, R31, R28, 0x1, P0 ;  /* 0x0000001c1f937211 */ /* 0x000fe400000f0eff */
[CC--:B------:R-:W-:Y:S02]  /*0c90*/  LEA R40, P2, R19.reuse, R144.reuse, 0x1 ;  /* 0x0000009013287211 */ /* 0x0c0fe400078408ff */
[----:B------:R-:W-:Y:S02]  /*0ca0*/  LEA R16, R42, R15, 0x1 ;  /* 0x0000000f2a107211 */ /* 0x000fe400078e08ff */
[-C--:B------:R-:W-:Y:S02]  /*0cb0*/  LEA R36, P0, R20, R144.reuse, 0x1 ;  /* 0x0000009014247211 */ /* 0x080fe400078008ff */
[----:B------:R-:W-:Y:S02]  /*0cc0*/  LEA R38, P1, R22, R144, 0x1 ;  /* 0x0000009016267211 */ /* 0x000fe400078208ff */
[-C--:B------:R-:W-:Y:S01]  /*0cd0*/  LEA.HI.X.SX32 R41, R19, R28.reuse, 0x1, P2 ;  /* 0x0000001c13297211 */ /* 0x080fe200010f0eff */
[----:B------:R-:W-:Y:S01]  /*0ce0*/  IMAD R19, R42, 0x2, R16 ;  /* 0x000000022a137824 */ /* 0x000fe200078e0210 */
[----:B------:R-:W-:Y:S01]  /*0cf0*/  LEA.HI.X.SX32 R37, R20, R28, 0x1, P0 ;  /* 0x0000001c14257211 */ /* 0x000fe200000f0eff */
[----:B------:R-:W-:Y:S01]  /*0d00*/  IMAD R20, R48, 0x110, RZ ;  /* 0x0000011030147824 */ /* 0x000fe200078e02ff */
[----:B------:R-:W-:-:S02]  /*0d10*/  LEA R42, P0, R21, R144, 0x1 ;  /* 0x00000090152a7211 */ /* 0x000fc400078008ff */
[----:B------:R-:W-:Y:S02]  /*0d20*/  CS2R R48, SRZ ;  /* 0x0000000000307805 */ /* 0x000fe4000001ff00 */
[----:B------:R-:W-:Y:S01]  /*0d30*/  LEA.HI.X.SX32 R39, R22, R28, 0x1, P1 ;  /* 0x0000001c16277211 */ /* 0x000fe200008f0eff */
[----:B------:R-:W-:Y:S01]  /*0d40*/  IMAD.MOV.U32 R22, RZ, RZ, RZ ;  /* 0x000000ffff167224 */ /* 0x000fe200078e00ff */
[-C--:B------:R-:W-:Y:S02]  /*0d50*/  LEA R44, P1, R15, R144.reuse, 0x1 ;  /* 0x000000900f2c7211 */ /* 0x080fe400078208ff */
[-C--:B------:R-:W-:Y:S02]  /*0d60*/  LEA R46, P2, R16, R144.reuse, 0x1 ;  /* 0x00000090102e7211 */ /* 0x080fe400078408ff */
[----:B------:R-:W-:Y:S02]  /*0d70*/  LEA R144, P3, R19, R144, 0x1 ;  /* 0x0000009013907211 */ /* 0x000fe400078608ff */
[----:B------:R-:W-:-:S02]  /*0d80*/  LEA.HI.X.SX32 R43, R21, R28, 0x1, P0 ;  /* 0x0000001c152b7211 */ /* 0x000fc400000f0eff */
[----:B------:R-:W-:Y:S02]  /*0d90*/  LOP3.LUT R21, R20, 0x30, R5, 0x78, !PT ;  /* 0x0000003014157812 */ /* 0x000fe400078e7805 */
[-C--:B------:R-:W-:Y:S01]  /*0da0*/  LEA.HI.X.SX32 R45, R15, R28.reuse, 0x1, P1 ;  /* 0x0000001c0f2d7211 */ /* 0x080fe200008f0eff */
[----:B------:R-:W-:Y:S01]  /*0db0*/  IMAD.MOV.U32 R15, RZ, RZ, 0x3f800000 ;  /* 0x3f800000ff0f7424 */ /* 0x000fe200078e00ff */
[-C--:B------:R-:W-:Y:S01]  /*0dc0*/  LEA.HI.X.SX32 R47, R16, R28.reuse, 0x1, P2 ;  /* 0x0000001c102f7211 */ /* 0x080fe200010f0eff */
[----:B------:R-:W-:Y:S01]  /*0dd0*/  IMAD.MOV.U32 R16, RZ, RZ, RZ ;  /* 0x000000ffff107224 */ /* 0x000fe200078e00ff */
[----:B------:R-:W-:Y:S01]  /*0de0*/  LEA.HI.X.SX32 R145, R19, R28, 0x1, P3 ;  /* 0x0000001c13917211 */ /* 0x000fe200018f0eff */
[----:B------:R-:W-:Y:S01]  /*0df0*/  IMAD.MOV.U32 R28, RZ, RZ, 0x3f800000 ;  /* 0x3f800000ff1c7424 */ /* 0x000fe200078e00ff */
[----:B------:R-:W-:Y:S02]  /*0e00*/  LOP3.LUT R19, R5, 0x6, RZ, 0xc0, !PT ;  /* 0x0000000605137812 */ /* 0x000fe400078ec0ff */
[----:B------:R-:W-:-:S02]  /*0e10*/  MOV R30, 0xff800000 ;  /* 0xff800000001e7802 */ /* 0x000fc40000000f00 */
[----:B------:R-:W-:Y:S02]  /*0e20*/  LOP3.LUT R23, R64, 0x30, R5, 0x78, !PT ;  /* 0x0000003040177812 */ /* 0x000fe400078e7805 */
[----:B------:R-:W-:Y:S02]  /*0e30*/  LOP3.LUT R24, R12, 0x8, RZ, 0xfc, !PT ;  /* 0x000000080c187812 */ /* 0x000fe400078efcff */
[C---:B------:R-:W-:Y:S02]  /*0e40*/  LOP3.LUT R25, R14.reuse, 0x20, RZ, 0x3c, !PT ;  /* 0x000000200e197812 */ /* 0x040fe400078e3cff */
[C---:B------:R-:W-:Y:S02]  /*0e50*/  LOP3.LUT R26, R14.reuse, 0x40, RZ, 0x3c, !PT ;  /* 0x000000400e1a7812 */ /* 0x040fe400078e3cff */
[----:B------:R-:W-:Y:S02]  /*0e60*/  LOP3.LUT R27, R14, 0x60, RZ, 0x3c, !PT ;  /* 0x000000600e1b7812 */ /* 0x000fe400078e3cff */
[----:B------:R-:W-:-:S07]  /*0e70*/  LOP3.LUT R20, R21, 0x40, RZ, 0x3c, !PT ;  /* 0x0000004015147812 */ /* 0x000fce00078e3cff */
.L_x_1:
[----:B------:R-:W-:-:S04]  /*0e80*/  IMAD.WIDE R64, R22, 0x2, R190 ;  /* 0x0000000216407825 */ /* 0x000fc800078e02be */
[C---:B------:R-:W-:Y:S01]  /*0e90*/  IMAD.WIDE R68, R22.reuse, 0x2, R186 ;  /* 0x0000000216447825 */ /* 0x040fe200078e02ba */
[----:B------:R0:W2:Y:S03]  /*0ea0*/  LDG.E.U16 R84, desc[UR10][R64.64] ;  /* 0x0000000a40547981 */ /* 0x0000a6000c1e1500 */
[C---:B------:R-:W-:Y:S01]  /*0eb0*/  IMAD.WIDE R70, R22.reuse, 0x2, R184 ;  /* 0x0000000216467825 */ /* 0x040fe200078e02b8 */
[----:B------:R1:W3:Y:S03]  /*0ec0*/  LDG.E.U16 R88, desc[UR10][R68.64] ;  /* 0x0000000a44587981 */ /* 0x0002e6000c1e1500 */
[C---:B------:R-:W-:Y:S01]  /*0ed0*/  IMAD.WIDE R66, R22.reuse, 0x2, R188 ;  /* 0x0000000216427825 */ /* 0x040fe200078e02bc */
[----:B------:R4:W5:Y:S03]  /*0ee0*/  LDG.E.U16 R90, desc[UR10][R70.64] ;  /* 0x0000000a465a7981 */ /* 0x000966000c1e1500 */
[C---:B------:R-:W-:Y:S01]  /*0ef0*/  IMAD.WIDE R72, R22.reuse, 0x2, R182 ;  /* 0x0000000216487825 */ /* 0x040fe200078e02b6 */
[----:B------:R4:W5:Y:S03]  /*0f00*/  LDG.E.U16 R86, desc[UR10][R66.64] ;  /* 0x0000000a42567981 */ /* 0x000966000c1e1500 */
[C---:B------:R-:W-:Y:S01]  /*0f10*/  IMAD.WIDE R74, R22.reuse, 0x2, R180 ;  /* 0x00000002164a7825 */ /* 0x040fe200078e02b4 */
[----:B------:R4:W5:Y:S03]  /*0f20*/  LDG.E.U16 R92, desc[UR10][R72.64] ;  /* 0x0000000a485c7981 */ /* 0x000966000c1e1500 */
[C---:B0-----:R-:W-:Y:S01]  /*0f30*/  IMAD.WIDE R64, R22.reuse, 0x2, R178 ;  /* 0x0000000216407825 */ /* 0x041fe200078e02b2 */
[----:B------:R0:W5:Y:S03]  /*0f40*/  LDG.E.U16 R94, desc[UR10][R74.64] ;  /* 0x0000000a4a5e7981 */ /* 0x000166000c1e1500 */
[----:B------:R-:W-:-:S02]  /*0f50*/  IMAD.WIDE R76, R22, 0x2, R176 ;  /* 0x00000002164c7825 */ /* 0x000fc400078e02b0 */
[----:B------:R-:W5:Y:S02]  /*0f60*/  LDG.E.U16 R64, desc[UR10][R64.64] ;  /* 0x0000000a40407981 */ /* 0x000f64000c1e1500 */
[C---:B------:R-:W-:Y:S02]  /*0f70*/  IMAD.WIDE R78, R22.reuse, 0x2, R174 ;  /* 0x00000002164e7825 */ /* 0x040fe400078e02ae */
[----:B------:R-:W5:Y:S02]  /*0f80*/  LDG.E.U16 R76, desc[UR10][R76.64] ;  /* 0x0000000a4c4c7981 */ /* 0x000f64000c1e1500 */
[C---:B------:R-:W-:Y:S02]  /*0f90*/  IMAD.WIDE R80, R22.reuse, 0x2, R172 ;  /* 0x0000000216507825 */ /* 0x040fe400078e02ac */
[----:B------:R-:W5:Y:S02]  /*0fa0*/  LDG.E.U16 R78, desc[UR10][R78.64] ;  /* 0x0000000a4e4e7981 */ /* 0x000f64000c1e1500 */
[----:B------:R-:W-:-:S02]  /*0fb0*/  IMAD.WIDE R82, R22, 0x2, R170 ;  /* 0x0000000216527825 */ /* 0x000fc400078e02aa */
[----:B------:R-:W5:Y:S02]  /*0fc0*/  LDG.E.U16 R80, desc[UR10][R80.64] ;  /* 0x0000000a50507981 */ /* 0x000f64000c1e1500 */
[C---:B-1----:R-:W-:Y:S02]  /*0fd0*/  IMAD.WIDE R68, R22.reuse, 0x2, R166 ;  /* 0x0000000216447825 */ /* 0x042fe400078e02a6 */
[----:B------:R-:W5:Y:S02]  /*0fe0*/  LDG.E.U16 R82, desc[UR10][R82.64] ;  /* 0x0000000a52527981 */ /* 0x000f64000c1e1500 */
[C---:B----4-:R-:W-:Y:S02]  /*0ff0*/  IMAD.WIDE R70, R22.reuse, 0x2, R164 ;  /* 0x0000000216467825 */ /* 0x050fe400078e02a4 */
[----:B------:R-:W4:Y:S02]  /*1000*/  LDG.E.U16 R68, desc[UR10][R68.64] ;  /* 0x0000000a44447981 */ /* 0x000f24000c1e1500 */
[----:B------:R-:W-:-:S02]  /*1010*/  IMAD.WIDE R66, R22, 0x2, R168 ;  /* 0x0000000216427825 */ /* 0x000fc400078e02a8 */
[----:B------:R-:W4:Y:S02]  /*1020*/  LDG.E.U16 R70, desc[UR10][R70.64] ;  /* 0x0000000a46467981 */ /* 0x000f24000c1e1500 */
[C---:B------:R-:W-:Y:S02]  /*1030*/  IMAD.WIDE R72, R22.reuse, 0x2, R162 ;  /* 0x0000000216487825 */ /* 0x040fe400078e02a2 */
[----:B------:R-:W4:Y:S02]  /*1040*/  LDG.E.U16 R96, desc[UR10][R66.64] ;  /* 0x0000000a42607981 */ /* 0x000f24000c1e1500 */
[----:B0-----:R-:W-:Y:S02]  /*1050*/  IMAD.WIDE R74, R22, 0x2, R160 ;  /* 0x00000002164a7825 */ /* 0x001fe400078e02a0 */
[----:B------:R-:W4:Y:S04]  /*1060*/  LDG.E.U16 R100, desc[UR10][R72.64] ;  /* 0x0000000a48647981 */ /* 0x000f28000c1e1500 */
[----:B------:R-:W4:Y:S01]  /*1070*/  LDG.E.U16 R102, desc[UR10][R74.64] ;  /* 0x0000000a4a667981 */ /* 0x000f22000c1e1500 */
[----:B------:R-:W-:Y:S01]  /*1080*/  BAR.SYNC.DEFER_BLOCKING 0x0 ;  /* 0x0000000000007b1d */ /* 0x000fe20000010000 */
[----:B------:R-:W-:-:S05]  /*1090*/  VIADD R31, R19, UR4 ;  /* 0x00000004131f7c36 */ /* 0x000fca0008000000 */
[C---:B------:R-:W-:Y:S01]  /*10a0*/  IADD3 R207, R31.reuse, 0x38, RZ ;  /* 0x000000381fcf7810 */ /* 0x040fe20007ffe0ff */
[C---:B------:R-:W-:Y:S02]  /*10b0*/  VIADD R192, R31.reuse, 0x9 ;  /* 0x000000091fc07836 */ /* 0x040fe40000000000 */
[C---:B------:R-:W-:Y:S02]  /*10c0*/  VIADD R245, R31.reuse, 0x11 ;  /* 0x000000111ff57836 */ /* 0x040fe40000000000 */
[C---:B------:R-:W-:Y:S02]  /*10d0*/  VIADD R251, R31.reuse, 0x18 ;  /* 0x000000181ffb7836 */ /* 0x040fe40000000000 */
[C---:B------:R-:W-:Y:S02]  /*10e0*/  VIADD R239, R31.reuse, 0x19 ;  /* 0x000000191fef7836 */ /* 0x040fe40000000000 */
[C---:B------:R-:W-:Y:S02]  /*10f0*/  VIADD R247, R31.reuse, 0x28 ;  /* 0x000000281ff77836 */ /* 0x040fe40000000000 */
[----:B------:R-:W-:-:S02]  /*1100*/  VIADD R249, R31, 0x21 ;  /* 0x000000211ff97836 */ /* 0x000fc40000000000 */
[C---:B------:R-:W-:Y:S02]  /*1110*/  VIADD R241, R31.reuse, 0x30 ;  /* 0x000000301ff17836 */ /* 0x040fe40000000000 */
[C---:B------:R-:W-:Y:S01]  /*1120*/  VIADD R237, R31.reuse, 0x29 ;  /* 0x000000291fed7836 */ /* 0x040fe20000000000 */
[C---:B------:R-:W-:Y:S01]  /*1130*/  IADD3 R233, R31.reuse, 0x39, RZ ;  /* 0x000000391fe97810 */ /* 0x040fe20007ffe0ff */
[C---:B------:R-:W-:Y:S01]  /*1140*/  VIADD R243, R31.reuse, 0x31 ;  /* 0x000000311ff37836 */ /* 0x040fe20000000000 */
[C---:B------:R-:W-:Y:S02]  /*1150*/  LOP3.LUT R221, R31.reuse, 0x58, RZ, 0xfc, !PT ;  /* 0x000000581fdd7812 */ /* 0x040fe400078efcff */
[C---:B------:R-:W-:Y:S01]  /*1160*/  LOP3.LUT R225, R31.reuse, 0x59, RZ, 0xfc, !PT ;  /* 0x000000591fe17812 */ /* 0x040fe200078efcff */
[----:B--2---:R-:W-:Y:S04]  /*1170*/  STS.U16 [R7+UR6], R84 ;  /* 0x0000005407007988 */ /* 0x004fe80008000406 */
[----:B---3--:R-:W-:Y:S04]  /*1180*/  STS.U16 [R7+UR6+0x400], R88 ;  /* 0x0004005807007988 */ /* 0x008fe80008000406 */
[----:B-----5:R-:W-:Y:S04]  /*1190*/  STS.U16 [R7+UR6+0x600], R90 ;  /* 0x0006005a07007988 */ /* 0x020fe80008000406 */
[----:B------:R-:W-:Y:S04]  /*11a0*/  STS.U16 [R7+UR6+0x200], R86 ;  /* 0x0002005607007988 */ /* 0x000fe80008000406 */
[----:B------:R-:W-:Y:S04]  /*11b0*/  STS.U16 [R7+UR6+0x800], R92 ;  /* 0x0008005c07007988 */ /* 0x000fe80008000406 */
[----:B------:R-:W-:Y:S04]  /*11c0*/  STS.U16 [R7+UR6+0xa00], R94 ;  /* 0x000a005e07007988 */ /* 0x000fe80008000406 */
[----:B------:R-:W-:Y:S04]  /*11d0*/  STS.U16 [R7+UR6+0xc00], R64 ;  /* 0x000c004007007988 */ /* 0x000fe80008000406 */
[----:B------:R-:W-:Y:S04]  /*11e0*/  STS.U16 [R7+UR6+0xe00], R76 ;  /* 0x000e004c07007988 */ /* 0x000fe80008000406 */
[----:B------:R-:W-:Y:S04]  /*11f0*/  STS.U16 [R7+UR6+0x1000], R78 ;  /* 0x0010004e07007988 */ /* 0x000fe80008000406 */
[----:B------:R-:W-:Y:S04]  /*1200*/  STS.U16 [R7+UR6+0x1200], R80 ;  /* 0x0012005007007988 */ /* 0x000fe80008000406 */
[----:B------:R-:W-:Y:S04]  /*1210*/  STS.U16 [R7+UR6+0x1400], R82 ;  /* 0x0014005207007988 */ /* 0x000fe80008000406 */
[----:B----4-:R-:W-:Y:S04]  /*1220*/  STS.U16 [R7+UR6+0x1800], R68 ;  /* 0x0018004407007988 */ /* 0x010fe80008000406 */
[----:B------:R-:W-:Y:S04]  /*1230*/  STS.U16 [R7+UR6+0x1a00], R70 ;  /* 0x001a004607007988 */ /* 0x000fe80008000406 */
[----:B------:R-:W-:Y:S04]  /*1240*/  STS.U16 [R7+UR6+0x1600], R96 ;  /* 0x0016006007007988 */ /* 0x000fe80008000406 */
[----:B------:R-:W-:Y:S04]  /*1250*/  STS.U16 [R7+UR6+0x1c00], R100 ;  /* 0x001c006407007988 */ /* 0x000fe80008000406 */
[----:B------:R-:W-:Y:S01]  /*1260*/  STS.U16 [R7+UR6+0x1e00], R102 ;  /* 0x001e006607007988 */ /* 0x000fe20008000406 */
[----:B------:R-:W-:Y:S06]  /*1270*/  BAR.SYNC.DEFER_BLOCKING 0x0 ;  /* 0x0000000000007b1d */ /* 0x000fec0000010000 */
[----:B------:R-:W-:Y:S04]  /*1280*/  LDSM.16.MT88.4 R64, [R18+0x2000] ;  /* 0x002000001240783b */ /* 0x000fe80000004200 */
[----:B------:R-:W0:Y:S04]  /*1290*/  LDSM.16.M88.4 R96, [R23+UR6+0xc00] ;  /* 0x000c00061760783b */ /* 0x000e280008000200 */
[----:B------:R-:W1:Y:S04]  /*12a0*/  LDSM.16.M88.4 R76, [R23+UR6+0x200] ;  /* 0x00020006174c783b */ /* 0x000e680008000200 */
[----:B------:R-:W2:Y:S04]  /*12b0*/  LDSM.16.M88.4 R104, [R23+UR6+0xa00] ;  /* 0x000a00061768783b */ /* 0x000ea80008000200 */
[----:B------:R-:W3:Y:S04]  /*12c0*/  LDSM.16.M88.4 R84, [R23+UR6+0x600] ;  /* 0x000600061754783b */ /* 0x000ee80008000200 */
[----:B------:R-:W4:Y:S04]  /*12d0*/  LDSM.16.M88.4 R112, [R23+UR6+0x800] ;  /* 0x000800061770783b */ /* 0x000f280008000200 */
[----:B------:R-:W5:Y:S04]  /*12e0*/  LDSM.16.M88.4 R124, [R23+UR6+0x400] ;  /* 0x00040006177c783b */ /* 0x000f680008000200 */
[----:B------:R-:W5:Y:S04]  /*12f0*/  LDSM.16.M88.4 R72, [R23+UR6] ;  /* 0x000000061748783b */ /* 0x000f680008000200 */
[----:B------:R-:W5:Y:S04]  /*1300*/  LDSM.16.MT88.4 R68, [R18+0x2400] ;  /* 0x002400001244783b */ /* 0x000f680000004200 */
[----:B------:R-:W5:Y:S04]  /*1310*/  LDSM.16.M88.4 R120, [R23+UR6+0x1000] ;  /* 0x001000061778783b */ /* 0x000f680008000200 */
[----:B------:R-:W5:Y:S01]  /*1320*/  LDSM.16.M88.4 R108, [R23+UR6+0xe00] ;  /* 0x000e0006176c783b */ /* 0x000f620008000200 */
[C---:B0-----:R-:W-:Y:S03]  /*1330*/  HMMA.16816.F32 R100, R64.reuse, R96, RZ ;  /* 0x000000604064723c */ /* 0x041fe600000018ff */
[----:B------:R-:W0:Y:S03]  /*1340*/  LDSM.16.M88.4 R128, [R23+UR6+0x1200] ;  /* 0x001200061780783b */ /* 0x000e260008000200 */
[C---:B-1----:R-:W-:Y:S06]  /*1350*/  HMMA.16816.F32 R132, R64.reuse, R76, RZ ;  /* 0x0000004c4084723c */ /* 0x042fec00000018ff */
[----:B--2---:R-:W-:Y:S01]  /*1360*/  HMMA.16816.F32 R92, R64, R104, RZ ;  /* 0x00000068405c723c */ /* 0x004fe200000018ff */
[----:B------:R-:W-:-:S05]  /*1370*/  LOP3.LUT R97, R31, 0x70, RZ, 0xfc, !PT ;  /* 0x000000701f617812 */ /* 0x000fca00078efcff */
[----:B---3--:R-:W-:Y:S01]  /*1380*/  HMMA.16816.F32 R116, R64, R84, RZ ;  /* 0x000000544074723c */ /* 0x008fe200000018ff */
[----:B------:R-:W-:-:S05]  /*1390*/  LOP3.LUT R105, R31, 0x71, RZ, 0xfc, !PT ;  /* 0x000000711f697812 */ /* 0x000fca00078efcff */
[----:B----4-:R-:W-:Y:S01]  /*13a0*/  HMMA.16816.F32 R88, R64, R112, RZ ;  /* 0x000000704058723c */ /* 0x010fe200000018ff */
[-C--:B------:R-:W-:Y:S02]  /*13b0*/  ISETP.GE.AND P2, PT, R12, R97.reuse, PT ;  /* 0x000000610c00720c */ /* 0x080fe40003f46270 */
[----:B------:R-:W-:-:S03]  /*13c0*/  ISETP.GE.AND P6, PT, R24, R97, PT ;  /* 0x000000611800720c */ /* 0x000fc60003fc6270 */
[----:B-----5:R-:W-:Y:S01]  /*13d0*/  HMMA.16816.F32 R80, R64, R124, RZ ;  /* 0x0000007c4050723c */ /* 0x020fe200000018ff */
[-C--:B------:R-:W-:Y:S02]  /*13e0*/  ISETP.GE.AND P1, PT, R12, R105.reuse, PT ;  /* 0x000000690c00720c */ /* 0x080fe40003f26270 */
[----:B------:R-:W-:-:S03]  /*13f0*/  ISETP.GE.AND P3, PT, R24, R105, PT ;  /* 0x000000691800720c */ /* 0x000fc60003f66270 */
[----:B------:R-:W-:Y:S01]  /*1400*/  HMMA.16816.F32 R136, R64, R72, RZ ;  /* 0x000000484088723c */ /* 0x000fe200000018ff */
[----:B------:R-:W-:-:S05]  /*1410*/  LOP3.LUT R105, R31, 0x78, RZ, 0xfc, !PT ;  /* 0x000000781f697812 */ /* 0x000fca00078efcff */
[----:B------:R-:W-:Y:S01]  /*1420*/  HMMA.16816.F32 R96, R68, R98, R100 ;  /* 0x000000624460723c */ /* 0x000fe20000001864 */
[----:B------:R-:W-:-:S06]  /*1430*/  SEL R193, RZ, 0x1fffe, P6 ;  /* 0x0001fffeffc17807 */ /* 0x000fcc0003000000 */
[----:B------:R-:W-:Y:S01]  /*1440*/  LOP3.LUT R101, R31, 0x79, RZ, 0xfc, !PT ;  /* 0x000000791f657812 */ /* 0x000fe200078efcff */
[----:B------:R-:W-:Y:S01]  /*1450*/  HMMA.16816.F32 R76, R68, R78, R132 ;  /* 0x0000004e444c723c */ /* 0x000fe20000001884 */
[C---:B------:R-:W-:Y:S02]  /*1460*/  ISETP.GE.AND P5, PT, R12.reuse, R105, PT ;  /* 0x000000690c00720c */ /* 0x040fe40003fa6270 */
[-C--:B------:R-:W-:Y:S02]  /*1470*/  ISETP.GE.AND P4, PT, R12, R101.reuse, PT ;  /* 0x000000650c00720c */ /* 0x080fe40003f86270 */
[C---:B------:R-:W-:Y:S01]  /*1480*/  ISETP.GE.AND P0, PT, R24.reuse, R101, PT ;  /* 0x000000651800720c */ /* 0x040fe20003f06270 */
[----:B------:R-:W-:Y:S01]  /*1490*/  HMMA.16816.F32 R132, R64, R120, RZ ;  /* 0x000000784084723c */ /* 0x000fe200000018ff */
[----:B------:R-:W1:Y:S01]  /*14a0*/  LDSM.16.M88.4 R100, [R23+UR6+0x1400] ;  /* 0x001400061764783b */ /* 0x000e620008000200 */
[----:B------:R-:W-:-:S04]  /*14b0*/  ISETP.GE.AND P6, PT, R24, R105, PT ;  /* 0x000000691800720c */ /* 0x000fc80003fc6270 */
[C---:B------:R-:W-:Y:S01]  /*14c0*/  HMMA.16816.F32 R92, R68.reuse, R106, R92 ;  /* 0x0000006a445c723c */ /* 0x040fe2000000185c */
[----:B------:R-:W2:Y:S05]  /*14d0*/  LDSM.16.M88.4 R104, [R23+UR6+0x1600] ;  /* 0x001600061768783b */ /* 0x000eaa0008000200 */
[----:B------:R-:W-:Y:S01]  /*14e0*/  HMMA.16816.F32 R84, R68, R86, R116 ;  /* 0x000000564454723c */ /* 0x000fe20000001874 */
[----:B------:R-:W3:Y:S01]  /*14f0*/  LDSM.16.M88.4 R116, [R23+UR6+0x1a00] ;  /* 0x001a00061774783b */ /* 0x000ee20008000200 */
[----:B------:R-:W-:-:S04]  /*1500*/  LOP3.LUT R121, R31, 0x61, RZ, 0xfc, !PT ;  /* 0x000000611f797812 */ /* 0x000fc800078efcff */
[----:B------:R-:W-:Y:S01]  /*1510*/  HMMA.16816.F32 R88, R68, R114, R88 ;  /* 0x000000724458723c */ /* 0x000fe20000001858 */
[----:B------:R-:W-:-:S05]  /*1520*/  SEL R141, RZ, 0x7fff8, P5 ;  /* 0x0007fff8ff8d7807 */ /* 0x000fca0002800000 */
[----:B------:R-:W-:Y:S01]  /*1530*/  HMMA.16816.F32 R112, R64, R108, RZ ;  /* 0x0000006c4070723c */ /* 0x000fe200000018ff */
[----:B------:R-:W-:-:S05]  /*1540*/  ISETP.GE.AND P5, PT, R24, R121, PT ;  /* 0x000000791800720c */ /* 0x000fca0003fa6270 */
[----:B------:R-:W-:Y:S01]  /*1550*/  HMMA.16816.F32 R80, R68, R126, R80 ;  /* 0x0000007e4450723c */ /* 0x000fe20000001850 */
[----:B------:R-:W-:-:S05]  /*1560*/  LOP3.LUT R109, R31, 0x60, RZ, 0xfc, !PT ;  /* 0x000000601f6d7812 */ /* 0x000fca00078efcff */
[----:B0-----:R-:W-:Y:S06]  /*1570*/  HMMA.16816.F32 R124, R64, R128, RZ ;  /* 0x00000080407c723c */ /* 0x001fec00000018ff */
[----:B------:R-:W-:Y:S01]  /*1580*/  HMMA.16816.F32 R72, R68, R74, R136 ;  /* 0x0000004a4448723c */ /* 0x000fe20000001888 */
[----:B------:R-:W-:-:S06]  /*1590*/  LOP3.LUT R129, R31, 0x68, RZ, 0xfc, !PT ;  /* 0x000000681f817812 */ /* 0x000fcc00078efcff */
[----:B------:R-:W-:Y:S02]  /*15a0*/  SEL R138, RZ, 0x4, P4 ;  /* 0x00000004ff8a7807 */ /* 0x000fe40002000000 */
[----:B------:R-:W-:Y:S02]  /*15b0*/  ISETP.GE.AND P4, PT, R24, R109, PT ;  /* 0x0000006d1800720c */ /* 0x000fe40003f86270 */
[----:B------:R-:W-:Y:S02]  /*15c0*/  LOP3.LUT R137, R31, 0x69, RZ, 0xfc, !PT ;  /* 0x000000691f897812 */ /* 0x000fe400078efcff */
[----:B------:R-:W-:Y:S02]  /*15d0*/  SEL R143, RZ, 0x1fffe, P6 ;  /* 0x0001fffeff8f7807 */ /* 0x000fe40003000000 */
[----:B------:R-:W-:Y:S02]  /*15e0*/  SEL R139, RZ, 0x1fffe, P4 ;  /* 0x0001fffeff8b7807 */ /* 0x000fe40002000000 */
[----:B------:R-:W-:-:S02]  /*15f0*/  SEL R136, RZ, 0x1, P5 ;  /* 0x00000001ff887807 */ /* 0x000fc40002800000 */
[----:B------:R-:W-:Y:S02]  /*1600*/  ISETP.GE.AND P6, PT, R24, R137, PT ;  /* 0x000000891800720c */ /* 0x000fe40003fc6270 */
[----:B------:R-:W-:Y:S02]  /*1610*/  ISETP.GE.AND P4, PT, R12, R121, PT ;  /* 0x000000790c00720c */ /* 0x000fe40003f86270 */
[----:B------:R-:W-:Y:S01]  /*1620*/  ISETP.GE.AND P5, PT, R24, R129, PT ;  /* 0x000000811800720c */ /* 0x000fe20003fa6270 */
[----:B------:R-:W-:Y:S01]  /*1630*/  HMMA.16816.F32 R120, R68, R122, R132 ;  /* 0x0000007a4478723c */ /* 0x000fe20000001884 */
[----:B------:R-:W-:Y:S02]  /*1640*/  SEL R128, RZ, 0x1, P6 ;  /* 0x00000001ff807807 */ /* 0x000fe40003000000 */
[----:B------:R-:W-:-:S04]  /*1650*/  SEL R140, RZ, 0x1, P3 ;  /* 0x00000001ff8c7807 */ /* 0x000fc80001800000 */
[----:B------:R-:W-:Y:S02]  /*1660*/  SEL R132, RZ, 0x1, P0 ;  /* 0x00000001ff847807 */ /* 0x000fe40000000000 */
[----:B------:R-:W-:-:S03]  /*1670*/  SEL R133, RZ, 0x1fffe, P5 ;  /* 0x0001fffeff857807 */ /* 0x000fc60002800000 */
[----:B------:R-:W-:Y:S01]  /*1680*/  IMAD.IADD R143, R132, 0x1, R143 ;  /* 0x00000001848f7824 */ /* 0x000fe200078e028f */
[----:B------:R-:W-:Y:S01]  /*1690*/  ISETP.GE.AND P6, PT, R12, R137, PT ;  /* 0x000000890c00720c */ /* 0x000fe20003fc6270 */
[----:B------:R-:W-:Y:S01]  /*16a0*/  IMAD.IADD R128, R128, 0x1, R133 ;  /* 0x0000000180807824 */ /* 0x000fe200078e0285 */
[----:B------:R-:W-:Y:S01]  /*16b0*/  ISETP.GE.AND P5, PT, R12, R129, PT ;  /* 0x000000810c00720c */ /* 0x000fe20003fa6270 */
[----:B------:R-:W-:Y:S01]  /*16c0*/  IMAD.IADD R193, R140, 0x1, R193 ;  /* 0x000000018cc17824 */ /* 0x000fe200078e02c1 */
[----:B------:R-:W-:Y:S02]  /*16d0*/  LOP3.LUT R143, R143, 0x3, RZ, 0xc0, !PT ;  /* 0x000000038f8f7812 */ /* 0x000fe400078ec0ff */
[----:B------:R-:W-:Y:S02]  /*16e0*/  ISETP.GE.AND P3, PT, R12, R109, PT ;  /* 0x0000006d0c00720c */ /* 0x000fe40003f66270 */
[----:B------:R-:W-:Y:S01]  /*16f0*/  HMMA.16816.F32 R108, R68, R110, R112 ;  /* 0x0000006e446c723c */ /* 0x000fe20000001870 */
[----:B------:R-:W-:Y:S01]  /*1700*/  SEL R132, RZ, 0x4, P6 ;  /* 0x00000004ff847807 */ /* 0x000fe20003000000 */
[----:B------:R-:W0:Y:S01]  /*1710*/  LDSM.16.M88.4 R112, [R23+UR6+0x1800] ;  /* 0x001800061770783b */ /* 0x000e220008000200 */
[----:B------:R-:W-:-:S02]  /*1720*/  SEL R133, RZ, 0x7fff8, P5 ;  /* 0x0007fff8ff857807 */ /* 0x000fc40002800000 */
[----:B------:R-:W-:Y:S01]  /*1730*/  LOP3.LUT R134, R128, 0x3, RZ, 0xc0, !PT ;  /* 0x0000000380867812 */ /* 0x000fe200078ec0ff */
[----:B------:R-:W-:Y:S01]  /*1740*/  HMMA.16816.F32 R124, R68, R130, R124 ;  /* 0x00000082447c723c */ /* 0x000fe2000000187c */
[----:B------:R-:W-:Y:S02]  /*1750*/  IADD3 R138, R143, R141, R138 ;  /* 0x0000008d8f8a7210 */ /* 0x000fe40007ffe08a */
[----:B------:R-:W-:Y:S02]  /*1760*/  SEL R140, RZ, 0x7fff8, P2 ;  /* 0x0007fff8ff8c7807 */ /* 0x000fe40001000000 */
[----:B------:R-:W-:Y:S01]  /*1770*/  SEL R137, RZ, 0x4, P1 ;  /* 0x00000004ff897807 */ /* 0x000fe20000800000 */
[----:B-1----:R-:W-:Y:S01]  /*1780*/  HMMA.16816.F32 R128, R64, R100, RZ ;  /* 0x000000644080723c */ /* 0x002fe200000018ff */
[----:B------:R-:W-:-:S04]  /*1790*/  LOP3.LUT R193, R193, 0x3, RZ, 0xc0, !PT ;  /* 0x00000003c1c17812 */ /* 0x000fc800078ec0ff */
[----:B------:R-:W-:Y:S02]  /*17a0*/  IADD3 R140, R193, R140, R137 ;  /* 0x0000008cc18c7210 */ /* 0x000fe40007ffe089 */
[----:B------:R-:W-:Y:S02]  /*17b0*/  IADD3 R100, R134, R133, R132 ;  /* 0x0000008586647210 */ /* 0x000fe40007ffe084 */
[----:B--2---:R-:W-:Y:S07]  /*17c0*/  HMMA.16816.F32 R132, R64, R104, RZ ;  /* 0x000000684084723c */ /* 0x004fee00000018ff */
[----:B------:R-:W-:-:S05]  /*17d0*/  LOP3.LUT R105, R138, 0xf, RZ, 0xc0, !PT ;  /* 0x0000000f8a697812 */ /* 0x000fca00078ec0ff */
[----:B------:R-:W-:Y:S02]  /*17e0*/  IMAD R105, R140, 0x10, R105 ;  /* 0x000000108c697824 */ /* 0x000fe400078e0269 */
[----:B---3--:R-:W-:Y:S01]  /*17f0*/  HMMA.16816.F32 R140, R64, R116, RZ ;  /* 0x00000074408c723c */ /* 0x008fe200000018ff */
[----:B------:R-:W-:Y:S01]  /*1800*/  IADD3 R136, R136, R139, RZ ;  /* 0x0000008b88887210 */ /* 0x000fe20007ffe0ff */
[----:B------:R-:W-:Y:S01]  /*1810*/  IMAD.SHL.U32 R100, R100, 0x100, RZ ;  /* 0x0000010064647824 */ /* 0x000fe200078e00ff */
[----:B------:R-:W-:Y:S02]  /*1820*/  SEL R104, RZ, 0x7fff8, P3 ;  /* 0x0007fff8ff687807 */ /* 0x000fe40001800000 */
[----:B------:R-:W-:Y:S02]  /*1830*/  SEL R101, RZ, 0x4, P4 ;  /* 0x00000004ff657807 */ /* 0x000fe40002000000 */
[----:B------:R-:W-:Y:S01]  /*1840*/  LOP3.LUT R136, R136, 0x3, RZ, 0xc0, !PT ;  /* 0x0000000388887812 */ /* 0x000fe200078ec0ff */
[----:B------:R-:W-:Y:S01]  /*1850*/  FMUL R108, R108, UR5 ;  /* 0x000000056c6c7c20 */ /* 0x000fe20008400000 */
[----:B------:R-:W-:-:S02]  /*1860*/  LOP3.LUT R100, R100, 0xf00, RZ, 0xe2, !PT ;  /* 0x00000f0064647812 */ /* 0x000fc400078ee2ff */
[----:B------:R-:W-:Y:S02]  /*1870*/  IADD3 R101, R136, R104, R101 ;  /* 0x0000006888657210 */ /* 0x000fe40007ffe065 */
[----:B------:R-:W-:Y:S01]  /*1880*/  ISETP.GE.AND P6, PT, R12, R207, PT ;  /* 0x000000cf0c00720c */ /* 0x000fe20003fc6270 */
[----:B------:R-:W-:Y:S01]  /*1890*/  FMUL R73, R73, UR5 ;  /* 0x0000000549497c20 */ /* 0x000fe20008400000 */
[----:B------:R-:W-:Y:S01]  /*18a0*/  FMUL R72, R72, UR5 ;  /* 0x0000000548487c20 */ /* 0x000fe20008400000 */
[----:B------:R-:W-:Y:S01]  /*18b0*/  IMAD R100, R101, 0x1000, R100 ;  /* 0x0000100065647824 */ /* 0x000fe200078e0264 */
[----:B------:R-:W-:Y:S01]  /*18c0*/  FSEL R193, R108, -INF , P6 ;  /* 0xff8000006cc17808 */ /* 0x000fe20003000000 */
[----:B------:R-:W-:Y:S01]  /*18d0*/  VIADD R101, R31, 0x8 ;  /* 0x000000081f657836 */ /* 0x000fe20000000000 */
[CC--:B------:R-:W-:Y:S02]  /*18e0*/  ISETP.GE.AND P4, PT, R12.reuse, R31.reuse, PT ;  /* 0x0000001f0c00720c */ /* 0x0c0fe40003f86270 */
[----:B------:R-:W-:Y:S01]  /*18f0*/  ISETP.GT.AND P6, PT, R12, R31, PT ;  /* 0x0000001f0c00720c */ /* 0x000fe20003fc4270 */
[----:B------:R-:W-:Y:S01]  /*1900*/  FMUL R76, R76, UR5 ;  /* 0x000000054c4c7c20 */ /* 0x000fe20008400000 */
[----:B------:R-:W-:-:S02]  /*1910*/  LOP3.LUT R105, R105, 0xff, RZ, 0xc0, !PT ;  /* 0x000000ff69697812 */ /* 0x000fc400078ec0ff */
[----:B------:R-:W-:Y:S02]  /*1920*/  ISETP.GE.AND P5, PT, R12, R101, PT ;  /* 0x000000650c00720c */ /* 0x000fe40003fa6270 */
[----:B------:R-:W-:Y:S02]  /*1930*/  FSEL R235, R73, -INF , P6 ;  /* 0xff80000049eb7808 */ /* 0x000fe40003000000 */
[----:B------:R-:W-:Y:S01]  /*1940*/  FSEL R194, R72, -INF , P4 ;  /* 0xff80000048c27808 */ /* 0x000fe20002000000 */
[----:B------:R-:W-:Y:S01]  /*1950*/  HMMA.16816.F32 R140, R68, R118, R140 ;  /* 0x00000076448c723c */ /* 0x000fe2000000188c */
[----:B------:R-:W-:Y:S02]  /*1960*/  IMAD.IADD R100, R100, 0x1, R105 ;  /* 0x0000000164647824 */ /* 0x000fe400078e0269 */
[----:B------:R-:W-:Y:S01]  /*1970*/  FMUL R77, R77, UR5 ;  /* 0x000000054d4d7c20 */ /* 0x000fe20008400000 */
[----:B------:R-:W-:Y:S02]  /*1980*/  ISETP.GE.AND P6, PT, R12, R192, PT ;  /* 0x000000c00c00720c */ /* 0x000fe40003fc6270 */
[----:B------:R-:W-:Y:S01]  /*1990*/  FSEL R227, R76, -INF , P5 ;  /* 0xff8000004ce37808 */ /* 0x000fe20002800000 */
[----:B------:R-:W-:Y:S01]  /*19a0*/  VIADD R118, R31, 0x10 ;  /* 0x000000101f767836 */ /* 0x000fe20000000000 */
[----:B------:R-:W-:Y:S01]  /*19b0*/  FMNMX R72, R194, R235, !PT ;  /* 0x000000ebc2487209 */ /* 0x000fe20007800000 */
[----:B------:R-:W-:Y:S01]  /*19c0*/  FMUL R80, R80, UR5 ;  /* 0x0000000550507c20 */ /* 0x000fe20008400000 */
[----:B------:R-:W-:-:S02]  /*19d0*/  LOP3.LUT R116, R100, 0xffff, RZ, 0xc0, !PT ;  /* 0x0000ffff64747812 */ /* 0x000fc400078ec0ff */
[C---:B------:R-:W-:Y:S02]  /*19e0*/  ISETP.GE.AND P5, PT, R12.reuse, R118, PT ;  /* 0x000000760c00720c */ /* 0x040fe40003fa6270 */
[----:B------:R-:W-:Y:S02]  /*19f0*/  FSEL R229, R77, -INF , P6 ;  /* 0xff8000004de57808 */ /* 0x000fe40003000000 */
[----:B------:R-:W-:Y:S01]  /*1a00*/  FMNMX R72, R227, R72, !PT ;  /* 0x00000048e3487209 */ /* 0x000fe20007800000 */
[----:B------:R-:W-:Y:S01]  /*1a10*/  FMUL R81, R81, UR5 ;  /* 0x0000000551517c20 */ /* 0x000fe20008400000 */
[----:B------:R-:W-:Y:S02]  /*1a20*/  SHF.R.U32.HI R100, RZ, 0xf, R116 ;  /* 0x0000000fff647819 */ /* 0x000fe40000011674 */
[----:B------:R-:W-:Y:S02]  /*1a30*/  ISETP.GE.AND P6, PT, R12, R245, PT ;  /* 0x000000f50c00720c */ /* 0x000fe40003fc6270 */
[----:B------:R-:W-:-:S02]  /*1a40*/  FSEL R223, R80, -INF , P5 ;  /* 0xff80000050df7808 */ /* 0x000fc40002800000 */
[----:B------:R-:W-:Y:S01]  /*1a50*/  FMNMX R72, R229, R72, !PT ;  /* 0x00000048e5487209 */ /* 0x000fe20007800000 */
[----:B------:R-:W-:Y:S01]  /*1a60*/  HMMA.16816.F32 R132, R68, R106, R132 ;  /* 0x0000006a4484723c */ /* 0x000fe20000001884 */
[----:B------:R-:W-:Y:S01]  /*1a70*/  FMUL R84, R84, UR5 ;  /* 0x0000000554547c20 */ /* 0x000fe20008400000 */
[----:B------:R-:W1:Y:S01]  /*1a80*/  LDSM.16.M88.4 R104, [R23+UR6+0x1c00] ;  /* 0x001c00061768783b */ /* 0x000e620008000200 */
[----:B------:R-:W-:Y:S02]  /*1a90*/  LOP3.LUT P3, RZ, R100, 0x1, RZ, 0xc0, !PT ;  /* 0x0000000164ff7812 */ /* 0x000fe4000786c0ff */
[----:B------:R-:W-:Y:S02]  /*1aa0*/  ISETP.GE.AND P5, PT, R12, R251, PT ;  /* 0x000000fb0c00720c */ /* 0x000fe40003fa6270 */
[----:B------:R-:W-:Y:S02]  /*1ab0*/  FSEL R231, R81, -INF , P6 ;  /* 0xff80000051e77808 */ /* 0x000fe40003000000 */
[----:B------:R-:W-:-:S02]  /*1ac0*/  FMNMX R72, R223, R72, !PT ;  /* 0x00000048df487209 */ /* 0x000fc40007800000 */
[--C-:B------:R-:W-:Y:S02]  /*1ad0*/  SHF.R.U32.HI R100, RZ, 0xe, R116.reuse ;  /* 0x0000000eff647819 */ /* 0x100fe40000011674 */
[----:B------:R-:W-:Y:S02]  /*1ae0*/  SHF.R.U32.HI R101, RZ, 0xb, R116 ;  /* 0x0000000bff657819 */ /* 0x000fe40000011674 */
[----:B------:R-:W-:Y:S01]  /*1af0*/  IADD3 R108, R31, 0x20, RZ ;  /* 0x000000201f6c7810 */ /* 0x000fe20007ffe0ff */
[----:B------:R-:W-:Y:S01]  /*1b00*/  FMUL R85, R85, UR5 ;  /* 0x0000000555557c20 */ /* 0x000fe20008400000 */
[----:B------:R-:W-:Y:S01]  /*1b10*/  ISETP.GE.AND P6, PT, R12, R239, PT ;  /* 0x000000ef0c00720c */ /* 0x000fe20003fc6270 */
[----:B------:R-:W-:Y:S01]  /*1b20*/  FMUL R88, R88, UR5 ;  /* 0x0000000558587c20 */ /* 0x000fe20008400000 */
[----:B------:R-:W-:Y:S01]  /*1b30*/  FSEL R219, R84, -INF , P5 ;  /* 0xff80000054db7808 */ /* 0x000fe20002800000 */
[----:B------:R-:W-:Y:S01]  /*1b40*/  HMMA.16816.F32 R128, R68, R102, R128 ;  /* 0x000000664480723c */ /* 0x000fe20000001880 */
[----:B------:R-:W-:-:S02]  /*1b50*/  FMNMX R72, R231, R72, !PT ;  /* 0x00000048e7487209 */ /* 0x000fc40007800000 */
[----:B------:R-:W-:Y:S02]  /*1b60*/  ISETP.GE.AND P5, PT, R12, R108, PT ;  /* 0x0000006c0c00720c */ /* 0x000fe40003fa6270 */
[----:B------:R-:W-:Y:S02]  /*1b70*/  LOP3.LUT P2, RZ, R100, 0x1, RZ, 0xc0, !PT ;  /* 0x0000000164ff7812 */ /* 0x000fe4000784c0ff */
[----:B------:R-:W-:Y:S02]  /*1b80*/  LOP3.LUT P1, RZ, R101, 0x1, RZ, 0xc0, !PT ;  /* 0x0000000165ff7812 */ /* 0x000fe4000782c0ff */
[----:B------:R-:W2:Y:S01]  /*1b90*/  LDSM.16.M88.4 R100, [R23+UR6+0x1e00] ;  /* 0x001e00061764783b */ /* 0x000ea20008000200 */
[----:B------:R-:W-:Y:S01]  /*1ba0*/  FSEL R211, R85, -INF , P6 ;  /* 0xff80000055d37808 */ /* 0x000fe20003000000 */
[----:B------:R-:W-:Y:S01]  /*1bb0*/  FMUL R92, R92, UR5 ;  /* 0x000000055c5c7c20 */ /* 0x000fe20008400000 */
[----:B------:R-:W-:Y:S02]  /*1bc0*/  FMNMX R72, R219, R72, !PT ;  /* 0x00000048db487209 */ /* 0x000fe40007800000 */
[----:B------:R-:W-:Y:S01]  /*1bd0*/  FSEL R213, R88, -INF , P5 ;  /* 0xff80000058d57808 */ /* 0x000fe20002800000 */
[----:B------:R-:W-:Y:S01]  /*1be0*/  FMUL R89, R89, UR5 ;  /* 0x0000000559597c20 */ /* 0x000fe20008400000 */
[----:B------:R-:W-:-:S02]  /*1bf0*/  ISETP.GE.AND P5, PT, R12, R247, PT ;  /* 0x000000f70c00720c */ /* 0x000fc40003fa6270 */
[----:B------:R-:W-:Y:S02]  /*1c00*/  ISETP.GE.AND P6, PT, R12, R249, PT ;  /* 0x000000f90c00720c */ /* 0x000fe40003fc6270 */
[----:B------:R-:W-:Y:S01]  /*1c10*/  FMNMX R72, R211, R72, !PT ;  /* 0x00000048d3487209 */ /* 0x000fe20007800000 */
[----:B0-----:R-:W-:Y:S01]  /*1c20*/  HMMA.16816.F32 R136, R64, R112, RZ ;  /* 0x000000704088723c */ /* 0x001fe200000018ff */
[----:B------:R-:W-:Y:S01]  /*1c30*/  FSEL R205, R92, -INF , P5 ;  /* 0xff8000005ccd7808 */ /* 0x000fe20002800000 */
[----:B------:R-:W-:Y:S01]  /*1c40*/  FMUL R96, R96, UR5 ;  /* 0x0000000560607c20 */ /* 0x000fe20008400000 */
[C---:B------:R-:W-:Y:S02]  /*1c50*/  ISETP.GE.AND P5, PT, R12.reuse, R241, PT ;  /* 0x000000f10c00720c */ /* 0x040fe40003fa6270 */
[----:B------:R-:W-:Y:S02]  /*1c60*/  FSEL R215, R89, -INF , P6 ;  /* 0xff80000059d77808 */ /* 0x000fe40003000000 */
[----:B------:R-:W-:Y:S01]  /*1c70*/  FMNMX R72, R213, R72, !PT ;  /* 0x00000048d5487209 */ /* 0x000fe20007800000 */
[----:B------:R-:W-:Y:S01]  /*1c80*/  FMUL R93, R93, UR5 ;  /* 0x000000055d5d7c20 */ /* 0x000fe20008400000 */
[----:B------:R-:W-:Y:S01]  /*1c90*/  ISETP.GE.AND P6, PT, R12, R237, PT ;  /* 0x000000ed0c00720c */ /* 0x000fe20003fc6270 */
[----:B------:R-:W-:Y:S01]  /*1ca0*/  FMUL R109, R109, UR5 ;  /* 0x000000056d6d7c20 */ /* 0x000fe20008400000 */
[----:B------:R-:W-:-:S02]  /*1cb0*/  FSEL R195, R96, -INF , P5 ;  /* 0xff80000060c37808 */ /* 0x000fc40002800000 */
[----:B------:R-:W-:Y:S02]  /*1cc0*/  ISETP.GE.AND P5, PT, R12, R233, PT ;  /* 0x000000e90c00720c */ /* 0x000fe40003fa6270 */
[----:B------:R-:W-:Y:S01]  /*1cd0*/  FMNMX R72, R215, R72, !PT ;  /* 0x00000048d7487209 */ /* 0x000fe20007800000 */
[----:B------:R-:W-:Y:S01]  /*1ce0*/  FMUL R97, R97, UR5 ;  /* 0x0000000561617c20 */ /* 0x000fe20008400000 */
[----:B------:R-:W-:Y:S01]  /*1cf0*/  FSEL R199, R93, -INF , P6 ;  /* 0xff8000005dc77808 */ /* 0x000fe20003000000 */
[----:B------:R-:W-:Y:S01]  /*1d00*/  FMUL R77, R132, UR5 ;  /* 0x00000005844d7c20 */ /* 0x000fe20008400000 */
[----:B------:R-:W-:Y:S02]  /*1d10*/  ISETP.GE.AND P6, PT, R12, R243, PT ;  /* 0x000000f30c00720c */ /* 0x000fe40003fc6270 */
[----:B------:R-:W-:Y:S02]  /*1d20*/  FSEL R109, R109, -INF , P5 ;  /* 0xff8000006d6d7808 */ /* 0x000fe40002800000 */
[----:B------:R-:W-:-:S02]  /*1d30*/  FMNMX R72, R205, R72, !PT ;  /* 0x00000048cd487209 */ /* 0x000fc40007800000 */
[----:B------:R-:W-:Y:S02]  /*1d40*/  ISETP.GE.AND P5, PT, R12, R221, PT ;  /* 0x000000dd0c00720c */ /* 0x000fe40003fa6270 */
[----:B------:R-:W-:Y:S01]  /*1d50*/  LOP3.LUT R209, R31, 0x50, RZ, 0xfc, !PT ;  /* 0x000000501fd17812 */ /* 0x000fe200078efcff */
[----:B------:R-:W-:Y:S01]  /*1d60*/  FMUL R73, R133, UR5 ;  /* 0x0000000585497c20 */ /* 0x000fe20008400000 */
[----:B------:R-:W-:Y:S01]  /*1d70*/  FSEL R197, R97, -INF , P6 ;  /* 0xff80000061c57808 */ /* 0x000fe20003000000 */
[----:B------:R-:W-:Y:S01]  /*1d80*/  FMUL R85, R128, UR5 ;  /* 0x0000000580557c20 */ /* 0x000fe20008400000 */
[----:B------:R-:W-:Y:S02]  /*1d90*/  FMNMX R72, R199, R72, !PT ;  /* 0x00000048c7487209 */ /* 0x000fe40007800000 */
[----:B------:R-:W-:Y:S02]  /*1da0*/  ISETP.GE.AND P6, PT, R12, R225, PT ;  /* 0x000000e10c00720c */ /* 0x000fe40003fc6270 */
[----:B------:R-:W-:-:S02]  /*1db0*/  FSEL R77, R77, -INF , P5 ;  /* 0xff8000004d4d7808 */ /* 0x000fc40002800000 */
[C---:B------:R-:W-:Y:S02]  /*1dc0*/  LOP3.LUT R217, R31.reuse, 0x51, RZ, 0xfc, !PT ;  /* 0x000000511fd97812 */ /* 0x040fe400078efcff */
[----:B------:R-:W-:Y:S02]  /*1dd0*/  ISETP.GE.AND P5, PT, R12, R209, PT ;  /* 0x000000d10c00720c */ /* 0x000fe40003fa6270 */
[----:B------:R-:W-:Y:S01]  /*1de0*/  LOP3.LUT R119, R31, 0x48, RZ, 0xfc, !PT ;  /* 0x000000481f777812 */ /* 0x000fe200078efcff */
[----:B------:R-:W-:Y:S01]  /*1df0*/  FMUL R81, R129, UR5 ;  /* 0x0000000581517c20 */ /* 0x000fe20008400000 */
[----:B------:R-:W-:Y:S01]  /*1e00*/  FMNMX R72, R195, R72, !PT ;  /* 0x00000048c3487209 */ /* 0x000fe20007800000 */
[----:B------:R-:W-:Y:S01]  /*1e10*/  FMUL R97, R124, UR5 ;  /* 0x000000057c617c20 */ /* 0x000fe20008400000 */
[----:B------:R-:W-:Y:S02]  /*1e20*/  FSEL R73, R73, -INF , P6 ;  /* 0xff80000049497808 */ /* 0x000fe40003000000 */
[----:B------:R-:W-:-:S02]  /*1e30*/  ISETP.GE.AND P6, PT, R12, R217, PT ;  /* 0x000000d90c00720c */ /* 0x000fc40003fc6270 */
[----:B------:R-:W-:Y:S02]  /*1e40*/  FSEL R85, R85, -INF , P5 ;  /* 0xff80000055557808 */ /* 0x000fe40002800000 */
[C---:B------:R-:W-:Y:S02]  /*1e50*/  LOP3.LUT R201, R31.reuse, 0x49, RZ, 0xfc, !PT ;  /* 0x000000491fc97812 */ /* 0x040fe400078efcff */
[C---:B------:R-:W-:Y:S02]  /*1e60*/  ISETP.GE.AND P5, PT, R12.reuse, R119, PT ;  /* 0x000000770c00720c */ /* 0x040fe40003fa6270 */
[----:B------:R-:W-:Y:S02]  /*1e70*/  LOP3.LUT R117, R31, 0x40, RZ, 0xfc, !PT ;  /* 0x000000401f757812 */ /* 0x000fe400078efcff */
[----:B------:R-:W-:Y:S01]  /*1e80*/  FMNMX R72, R197, R72, !PT ;  /* 0x00000048c5487209 */ /* 0x000fe20007800000 */
[----:B------:R-:W-:Y:S01]  /*1e90*/  HMMA.16816.F32 R136, R68, R114, R136 ;  /* 0x000000724488723c */ /* 0x000fe20000001888 */
[----:B------:R-:W-:Y:S01]  /*1ea0*/  FSEL R81, R81, -INF , P6 ;  /* 0xff80000051517808 */ /* 0x000fe20003000000 */
[----:B------:R-:W-:Y:S01]  /*1eb0*/  FMUL R89, R125, UR5 ;  /* 0x000000057d597c20 */ /* 0x000fe20008400000 */
[----:B------:R-:W-:Y:S01]  /*1ec0*/  ISETP.GE.AND P6, PT, R12, R201, PT ;  /* 0x000000c90c00720c */ /* 0x000fe20003fc6270 */
[----:B------:R-:W-:Y:S01]  /*1ed0*/  FMUL R120, R120, UR5 ;  /* 0x0000000578787c20 */ /* 0x000fe20008400000 */
[----:B------:R-:W-:Y:S01]  /*1ee0*/  FSEL R97, R97, -INF , P5 ;  /* 0xff80000061617808 */ /* 0x000fe20002800000 */
[----:B-1----:R-:W-:Y:S01]  /*1ef0*/  HMMA.16816.F32 R112, R64, R104, RZ ;  /* 0x000000684070723c */ /* 0x002fe200000018ff */
[----:B------:R-:W-:-:S02]  /*1f00*/  LOP3.LUT R203, R31, 0x41, RZ, 0xfc, !PT ;  /* 0x000000411fcb7812 */ /* 0x000fc400078efcff */
[C---:B------:R-:W-:Y:S02]  /*1f10*/  ISETP.GE.AND P5, PT, R12.reuse, R117, PT ;  /* 0x000000750c00720c */ /* 0x040fe40003fa6270 */
[----:B------:R-:W-:Y:S02]  /*1f20*/  FMNMX R72, R193, R72, !PT ;  /* 0x00000048c1487209 */ /* 0x000fe40007800000 */
[----:B------:R-:W-:Y:S01]  /*1f30*/  FSEL R89, R89, -INF , P6 ;  /* 0xff80000059597808 */ /* 0x000fe20003000000 */
[----:B------:R-:W-:Y:S01]  /*1f40*/  FMUL R105, R121, UR5 ;  /* 0x0000000579697c20 */ /* 0x000fe20008400000 */
[----:B------:R-:W-:Y:S02]  /*1f50*/  ISETP.GE.AND P6, PT, R12, R203, PT ;  /* 0x000000cb0c00720c */ /* 0x000fe40003fc6270 */
[----:B------:R-:W-:Y:S02]  /*1f60*/  FSEL R129, R120, -INF , P5 ;  /* 0xff80000078817808 */ /* 0x000fe40002800000 */
[----:B------:R-:W-:Y:S01]  /*1f70*/  FMNMX R72, R109, R72, !PT ;  /* 0x000000486d487209 */ /* 0x000fe20007800000 */
[----:B--2---:R-:W-:Y:S01]  /*1f80*/  HMMA.16816.F32 R64, R64, R100, RZ ;  /* 0x000000644040723c */ /* 0x004fe200000018ff */
[----:B------:R-:W-:-:S02]  /*1f90*/  FSEL R105, R105, -INF , P6 ;  /* 0xff80000069697808 */ /* 0x000fc40003000000 */
[----:B------:R-:W-:-:S04]  /*1fa0*/  FMNMX R72, R129, R72, !PT ;  /* 0x0000004881487209 */ /* 0x000fc80007800000 */
[----:B------:R-:W-:-:S04]  /*1fb0*/  FMNMX R72, R105, R72, !PT ;  /* 0x0000004869487209 */ /* 0x000fc80007800000 */
[----:B------:R-:W-:Y:S01]  /*1fc0*/  FMNMX R72, R97, R72, !PT ;  /* 0x0000004861487209 */ /* 0x000fe20007800000 */
[----:B------:R-:W-:Y:S03]  /*1fd0*/  HMMA.16816.F32 R112, R68, R106, R112 ;  /* 0x0000006a4470723c */ /* 0x000fe60000001870 */
[----:B------:R-:W-:-:S04]  /*1fe0*/  FMNMX R72, R89, R72, !PT ;  /* 0x0000004859487209 */ /* 0x000fc80007800000 */
[----:B------:R-:W-:Y:S01]  /*1ff0*/  FMNMX R72, R85, R72, !PT ;  /* 0x0000004855487209 */ /* 0x000fe20007800000 */
[----:B------:R-:W-:-:S03]  /*2000*/  FMUL R125, R136, UR5 ;  /* 0x00000005887d7c20 */ /* 0x000fc60008400000 */
[----:B------:R-:W-:Y:S01]  /*2010*/  FMNMX R72, R81, R72, !PT ;  /* 0x0000004851487209 */ /* 0x000fe20007800000 */
[----:B------:R-:W-:Y:S01]  /*2020*/  HMMA.16816.F32 R64, R68, R102, R64 ;  /* 0x000000664440723c */ /* 0x000fe20000001840 */
[--C-:B------:R-:W-:Y:S02]  /*2030*/  SHF.R.U32.HI R76, RZ, 0xa, R116.reuse ;  /* 0x0000000aff4c7819 */ /* 0x100fe40000011674 */
[----:B------:R-:W-:Y:S01]  /*2040*/  FMNMX R72, R77, R72, !PT ;  /* 0x000000484d487209 */ /* 0x000fe20007800000 */
[----:B------:R-:W-:Y:S01]  /*2050*/  FMUL R101, R137, UR5 ;  /* 0x0000000589657c20 */ /* 0x000fe20008400000 */
[----:B------:R-:W-:Y:S02]  /*2060*/  LOP3.LUT P6, RZ, R76, 0x1, RZ, 0xc0, !PT ;  /* 0x000000014cff7812 */ /* 0x000fe400078cc0ff */
[----:B------:R-:W-:Y:S02]  /*2070*/  SHF.R.U32.HI R76, RZ, 0x6, R116 ;  /* 0x00000006ff4c7819 */ /* 0x000fe40000011674 */
[----:B------:R-:W-:-:S02]  /*2080*/  FSEL R125, R125, -INF , !P3 ;  /* 0xff8000007d7d7808 */ /* 0x000fc40005800000 */
[----:B------:R-:W-:Y:S01]  /*2090*/  FMNMX R72, R73, R72, !PT ;  /* 0x0000004849487209 */ /* 0x000fe20007800000 */
[----:B------:R-:W-:Y:S01]  /*20a0*/  FMUL R133, R140, UR5 ;  /* 0x000000058c857c20 */ /* 0x000fe20008400000 */
[----:B------:R-:W-:Y:S02]  /*20b0*/  LOP3.LUT P3, RZ, R76, 0x1, RZ, 0xc0, !PT ;  /* 0x000000014cff7812 */ /* 0x000fe4000786c0ff */
[----:B------:R-:W-:Y:S02]  /*20c0*/  FSEL R101, R101, -INF , !P2 ;  /* 0xff80000065657808 */ /* 0x000fe40005000000 */
[----:B------:R-:W-:Y:S01]  /*20d0*/  FMNMX R72, R125, R72, !PT ;  /* 0x000000487d487209 */ /* 0x000fe20007800000 */
[----:B------:R-:W-:Y:S01]  /*20e0*/  IMAD.WIDE R106, R16, 0x2, R156 ;  /* 0x00000002106a7825 */ /* 0x000fe200078e029c */
[----:B------:R-:W-:-:S03]  /*20f0*/  SHF.R.U32.HI R76, RZ, 0x2, R116 ;  /* 0x00000002ff4c7819 */ /* 0x000fc60000011674 */
[----:B------:R-:W-:Y:S01]  /*2100*/  FMUL R141, R141, UR5 ;  /* 0x000000058d8d7c20 */ /* 0x000fe20008400000 */
[----:B------:R-:W-:Y:S02]  /*2110*/  SHF.R.U32.HI R80, RZ, 0x7, R116 ;  /* 0x00000007ff507819 */ /* 0x000fe40000011674 */
[----:B------:R-:W-:Y:S02]  /*2120*/  FSEL R133, R133, -INF , !P1 ;  /* 0xff80000085857808 */ /* 0x000fe40004800000 */
[----:B------:R-:W-:Y:S01]  /*2130*/  FMNMX R84, R101, R72, !PT ;  /* 0x0000004865547209 */ /* 0x000fe20007800000 */
[----:B------:R-:W-:Y:S01]  /*2140*/  FMUL R72, R112, UR5 ;  /* 0x0000000570487c20 */ /* 0x000fe20008400000 */
[----:B------:R-:W-:Y:S02]  /*2150*/  LOP3.LUT P1, RZ, R76, 0x1, RZ, 0xc0, !PT ;  /* 0x000000014cff7812 */ /* 0x000fe4000782c0ff */
[----:B------:R0:W2:Y:S01]  /*2160*/  LDG.E.U16 R76, desc[UR10][R106.64] ;  /* 0x0000000a6a4c7981 */ /* 0x0000a2000c1e1500 */
[----:B------:R-:W-:-:S02]  /*2170*/  LOP3.LUT P5, RZ, R80, 0x1, RZ, 0xc0, !PT ;  /* 0x0000000150ff7812 */ /* 0x000fc400078ac0ff */
[----:B------:R-:W-:Y:S01]  /*2180*/  FSEL R232, R141, -INF , !P6 ;  /* 0xff8000008de87808 */ /* 0x000fe20007000000 */
[----:B------:R-:W-:Y:S01]  /*2190*/  IMAD.WIDE R68, R16, 0x2, R152 ;  /* 0x0000000210447825 */ /* 0x000fe200078e0298 */
[----:B------:R-:W-:-:S03]  /*21a0*/  SHF.R.U32.HI R80, RZ, 0x3, R116 ;  /* 0x00000003ff507819 */ /* 0x000fc60000011674 */
[----:B------:R-:W-:Y:S01]  /*21b0*/  FMUL R113, R113, UR5 ;  /* 0x0000000571717c20 */ /* 0x000fe20008400000 */
[----:B0-----:R-:W-:Y:S02]  /*21c0*/  FMNMX R107, R133, R84, !PT ;  /* 0x00000054856b7209 */ /* 0x001fe40007800000 */
[----:B------:R-:W-:Y:S02]  /*21d0*/  FSEL R72, R72, -INF , !P5 ;  /* 0xff80000048487808 */ /* 0x000fe40006800000 */
[----:B------:R-:W-:Y:S01]  /*21e0*/  FMNMX R121, R232, R107, !PT ;  /* 0x0000006be8797209 */ /* 0x000fe20007800000 */
[----:B------:R-:W-:Y:S01]  /*21f0*/  FMUL R64, R64, UR5 ;  /* 0x0000000540407c20 */ /* 0x000fe20008400000 */
[----:B------:R-:W-:Y:S02]  /*2200*/  LOP3.LUT P2, RZ, R80, 0x1, RZ, 0xc0, !PT ;  /* 0x0000000150ff7812 */ /* 0x000fe4000784c0ff */
[----:B------:R0:W3:Y:S01]  /*2210*/  LDG.E.U16 R80, desc[UR10][R68.64] ;  /* 0x0000000a44507981 */ /* 0x0000e2000c1e1500 */
[----:B------:R-:W-:Y:S01]  /*2220*/  FMNMX R121, R72, R121, !PT ;  /* 0x0000007948797209 */ /* 0x000fe20007800000 */
[----:B------:R-:W-:Y:S01]  /*2230*/  FMUL R65, R65, UR5 ;  /* 0x0000000541417c20 */ /* 0x000fe20008400000 */
[----:B------:R-:W-:Y:S01]  /*2240*/  FSEL R230, R64, -INF , !P2 ;  /* 0xff80000040e67808 */ /* 0x000fe20005000000 */
[----:B------:R-:W-:Y:S01]  /*2250*/  IMAD.WIDE R70, R16, 0x2, R154 ;  /* 0x0000000210467825 */ /* 0x000fe200078e029a */
[----:B0-----:R-:W-:-:S03]  /*2260*/  FSEL R68, R113, -INF , !P3 ;  /* 0xff80000071447808 */ /* 0x001fc60005800000 */
[----:B------:R-:W-:Y:S01]  /*2270*/  IMAD.WIDE R106, R16, 0x2, R34 ;  /* 0x00000002106a7825 */ /* 0x000fe200078e0222 */
[----:B------:R-:W-:Y:S01]  /*2280*/  FSEL R69, R65, -INF , !P1 ;  /* 0xff80000041457808 */ /* 0x000fe20004800000 */
[----:B------:R0:W4:Y:S01]  /*2290*/  LDG.E.U16 R71, desc[UR10][R70.64] ;  /* 0x0000000a46477981 */ /* 0x000122000c1e1500 */
[----:B------:R-:W-:Y:S01]  /*22a0*/  FMNMX R121, R68, R121, !PT ;  /* 0x0000007944797209 */ /* 0x000fe20007800000 */
[----:B------:R-:W-:Y:S02]  /*22b0*/  IMAD.WIDE R92, R16, 0x2, R158 ;  /* 0x00000002105c7825 */ /* 0x000fe400078e029e */
[----:B------:R1:W5:Y:S01]  /*22c0*/  LDG.E.U16 R220, desc[UR10][R106.64] ;  /* 0x0000000a6adc7981 */ /* 0x000362000c1e1500 */
[----:B------:R-:W-:Y:S01]  /*22d0*/  FMNMX R64, R230, R121, !PT ;  /* 0x00000079e6407209 */ /* 0x000fe20007800000 */
[C---:B------:R-:W-:Y:S02]  /*22e0*/  IMAD.WIDE R120, R16.reuse, 0x2, R146 ;  /* 0x0000000210787825 */ /* 0x040fe400078e0292 */
[----:B------:R-:W2:Y:S01]  /*22f0*/  LDG.E.U16 R93, desc[UR10][R92.64] ;  /* 0x0000000a5c5d7981 */ /* 0x000ea2000c1e1500 */
[----:B0-----:R-:W-:Y:S01]  /*2300*/  FMNMX R70, R69, R64, !PT ;  /* 0x0000004045467209 */ /* 0x001fe20007800000 */
[----:B------:R-:W-:-:S02]  /*2310*/  IMAD.WIDE R112, R16, 0x2, R36 ;  /* 0x0000000210707825 */ /* 0x000fc400078e0224 */
[----:B------:R0:W3:Y:S02]  /*2320*/  LDG.E.U16 R224, desc[UR10][R120.64] ;  /* 0x0000000a78e07981 */ /* 0x0000e4000c1e1500 */
[C---:B-1----:R-:W-:Y:S02]  /*2330*/  IMAD.WIDE R106, R16.reuse, 0x2, R38 ;  /* 0x00000002106a7825 */ /* 0x042fe400078e0226 */
[----:B------:R1:W4:Y:S02]  /*2340*/  LDG.E.U16 R218, desc[UR10][R112.64] ;  /* 0x0000000a70da7981 */ /* 0x000324000c1e1500 */
[C---:B------:R-:W-:Y:S02]  /*2350*/  IMAD.WIDE R64, R16.reuse, 0x2, R44 ;  /* 0x0000000210407825 */ /* 0x040fe400078e022c */
[----:B------:R1:W3:Y:S02]  /*2360*/  LDG.E.U16 R92, desc[UR10][R106.64] ;  /* 0x0000000a6a5c7981 */ /* 0x0002e4000c1e1500 */
[----:B------:R-:W-:-:S02]  /*2370*/  IMAD.WIDE R102, R16, 0x2, R150 ;  /* 0x0000000210667825 */ /* 0x000fc400078e0296 */
[----:B------:R1:W3:Y:S02]  /*2380*/  LDG.E.U16 R84, desc[UR10][R64.64] ;  /* 0x0000000a40547981 */ /* 0x0002e4000c1e1500 */
[C---:B------:R-:W-:Y:S02]  /*2390*/  IMAD.WIDE R140, R16.reuse, 0x2, R42 ;  /* 0x00000002108c7825 */ /* 0x040fe400078e022a */
[----:B------:R-:W4:Y:S02]  /*23a0*/  LDG.E.U16 R103, desc[UR10][R102.64] ;  /* 0x0000000a66677981 */ /* 0x000f24000c1e1500 */
[C---:B------:R-:W-:Y:S02]  /*23b0*/  IMAD.WIDE R136, R16.reuse, 0x2, R148 ;  /* 0x0000000210887825 */ /* 0x040fe400078e0294 */
[----:B------:R-:W3:Y:S02]  /*23c0*/  LDG.E.U16 R141, desc[UR10][R140.64] ;  /* 0x0000000a8c8d7981 */ /* 0x000ee4000c1e1500 */
[----:B0-----:R-:W-:-:S02]  /*23d0*/  IMAD.WIDE R120, R16, 0x2, R46 ;  /* 0x0000000210787825 */ /* 0x001fc400078e022e */
[----:B------:R-:W3:Y:S02]  /*23e0*/  LDG.E.U16 R226, desc[UR10][R136.64] ;  /* 0x0000000a88e27981 */ /* 0x000ee4000c1e1500 */
[----:B-1----:R-:W-:-:S04]  /*23f0*/  IMAD.WIDE R112, R16, 0x2, R32 ;  /* 0x0000000210707825 */ /* 0x002fc800078e0220 */
[C---:B------:R-:W-:Y:S01]  /*2400*/  IMAD.WIDE R106, R16.reuse, 0x2, R40 ;  /* 0x00000002106a7825 */ /* 0x040fe200078e0228 */
[----:B------:R-:W3:Y:S03]  /*2410*/  LDG.E.U16 R222, desc[UR10][R112.64] ;  /* 0x0000000a70de7981 */ /* 0x000ee6000c1e1500 */
[----:B------:R-:W-:Y:S01]  /*2420*/  IMAD.WIDE R64, R16, 0x2, R144 ;  /* 0x0000000210407825 */ /* 0x000fe200078e0290 */
[----:B------:R-:W3:Y:S04]  /*2430*/  LDG.E.U16 R137, desc[UR10][R120.64] ;  /* 0x0000000a78897981 */ /* 0x000ee8000c1e1500 */
[----:B------:R-:W3:Y:S04]  /*2440*/  LDG.E.U16 R88, desc[UR10][R106.64] ;  /* 0x0000000a6a587981 */ /* 0x000ee8000c1e1500 */
[----:B------:R0:W3:Y:S04]  /*2450*/  LDG.E.U16 R228, desc[UR10][R64.64] ;  /* 0x0000000a40e47981 */ /* 0x0000e8000c1e1500 */
[----:B------:R-:W1:Y:S01]  /*2460*/  SHFL.BFLY PT, R96, R70, 0x2, 0x1f ;  /* 0x0c401f0046607f89 */ /* 0x000e6200000e0000 */
[----:B------:R-:W-:Y:S01]  /*2470*/  FMUL R74, R74, UR5 ;  /* 0x000000054a4a7c20 */ /* 0x000fe20008400000 */
[----:B------:R-:W-:Y:S01]  /*2480*/  FMUL R75, R75, UR5 ;  /* 0x000000054b4b7c20 */ /* 0x000fe20008400000 */
[----:B------:R-:W-:-:S02]  /*2490*/  ISETP.GE.AND P3, PT, R24, R31, PT ;  /* 0x0000001f1800720c */ /* 0x000fc40003f66270 */
[C---:B------:R-:W-:Y:S01]  /*24a0*/  ISETP.GT.AND P2, PT, R24.reuse, R31, PT ;  /* 0x0000001f1800720c */ /* 0x040fe20003f44270 */
[----:B------:R-:W-:Y:S01]  /*24b0*/  FMUL R31, R79, UR5 ;  /* 0x000000054f1f7c20 */ /* 0x000fe20008400000 */
[----:B------:R-:W-:Y:S01]  /*24c0*/  ISETP.GE.AND P1, PT, R24, R192, PT ;  /* 0x000000c01800720c */ /* 0x000fe20003f26270 */
[----:B------:R-:W-:Y:S01]  /*24d0*/  FMUL R78, R78, UR5 ;  /* 0x000000054e4e7c20 */ /* 0x000fe20008400000 */
[----:B------:R-:W-:Y:S01]  /*24e0*/  FSEL R74, R74, -INF , P3 ;  /* 0xff8000004a4a7808 */ /* 0x000fe20001800000 */
[----:B------:R-:W-:Y:S01]  /*24f0*/  FMUL R236, R82, UR5 ;  /* 0x0000000552ec7c20 */ /* 0x000fe20008400000 */
[----:B------:R-:W-:Y:S01]  /*2500*/  FSEL R79, R75, -INF , P2 ;  /* 0xff8000004b4f7808 */ /* 0x000fe20001000000 */
[----:B------:R-:W-:Y:S01]  /*2510*/  FMUL R110, R110, UR5 ;  /* 0x000000056e6e7c20 */ /* 0x000fe20008400000 */
[----:B------:R-:W-:Y:S02]  /*2520*/  FSEL R82, R31, -INF , P1 ;  /* 0xff8000001f527808 */ /* 0x000fe40000800000 */
[----:B------:R-:W-:-:S02]  /*2530*/  ISETP.GE.AND P5, PT, R24, R207, PT ;  /* 0x000000cf1800720c */ /* 0x000fc40003fa6270 */
[----:B------:R-:W-:Y:S01]  /*2540*/  ISETP.GE.AND P6, PT, R24, R118, PT ;  /* 0x000000761800720c */ /* 0x000fe20003fc6270 */
[----:B------:R-:W-:Y:S01]  /*2550*/  FMUL R83, R83, UR5 ;  /* 0x0000000553537c20 */ /* 0x000fe20008400000 */
[----:B------:R-:W-:Y:S01]  /*2560*/  FSEL R78, R78, -INF , P4 ;  /* 0xff8000004e4e7808 */ /* 0x000fe20002000000 */
[----:B------:R-:W-:Y:S01]  /*2570*/  FMUL R234, R86, UR5 ;  /* 0x0000000556ea7c20 */ /* 0x000fe20008400000 */
[----:B------:R-:W-:Y:S01]  /*2580*/  FMNMX R31, R74, R79, !PT ;  /* 0x0000004f4a1f7209 */ /* 0x000fe20007800000 */
[----:B------:R-:W-:Y:S01]  /*2590*/  FMUL R87, R87, UR5 ;  /* 0x0000000557577c20 */ /* 0x000fe20008400000 */
[----:B------:R-:W-:Y:S01]  /*25a0*/  FMUL R216, R90, UR5 ;  /* 0x000000055ad87c20 */ /* 0x000fe20008400000 */
[----:B------:R-:W-:Y:S01]  /*25b0*/  FMUL R91, R91, UR5 ;  /* 0x000000055b5b7c20 */ /* 0x000fe20008400000 */
[----:B0-----:R-:W-:Y:S01]  /*25c0*/  FMNMX R65, R78, R31, !PT ;  /* 0x0000001f4e417209 */ /* 0x001fe20007800000 */
[----:B------:R-:W-:Y:S01]  /*25d0*/  FMUL R94, R94, UR5 ;  /* 0x000000055e5e7c20 */ /* 0x000fe20008400000 */
[----:B-1----:R-:W-:Y:S01]  /*25e0*/  FMNMX R96, R70, R96, !PT ;  /* 0x0000006046607209 */ /* 0x002fe20007800000 */
[----:B------:R-:W-:Y:S01]  /*25f0*/  FMUL R95, R95, UR5 ;  /* 0x000000055f5f7c20 */ /* 0x000fe20008400000 */
[----:B------:R-:W-:Y:S01]  /*2600*/  FSEL R200, R110, -INF , P5 ;  /* 0xff8000006ec87808 */ /* 0x000fe20002800000 */
[----:B------:R-:W-:Y:S01]  /*2610*/  FMUL R98, R98, UR5 ;  /* 0x0000000562627c20 */ /* 0x000fe20008400000 */
[----:B------:R-:W-:Y:S01]  /*2620*/  ISETP.GE.AND P5, PT, R24, R245, PT ;  /* 0x000000f51800720c */ /* 0x000fe20003fa6270 */
[----:B------:R-:W-:Y:S01]  /*2630*/  FMUL R99, R99, UR5 ;  /* 0x0000000563637c20 */ /* 0x000fe20008400000 */
[----:B------:R-:W-:Y:S01]  /*2640*/  FSEL R236, R236, -INF , P6 ;  /* 0xff800000ecec7808 */ /* 0x000fe20003000000 */
[----:B------:R-:W-:Y:S01]  /*2650*/  FMUL R132, R134, UR5 ;  /* 0x0000000586847c20 */ /* 0x000fe20008400000 */
[----:B------:R-:W-:Y:S01]  /*2660*/  FMNMX R65, R82, R65, !PT ;  /* 0x0000004152417209 */ /* 0x000fe20007800000 */
[----:B------:R-:W0:Y:S01]  /*2670*/  SHFL.BFLY PT, R113, R96, 0x1, 0x1f ;  /* 0x0c201f0060717f89 */ /* 0x000e2200000e0000 */
[----:B------:R-:W-:-:S02]  /*2680*/  ISETP.GE.AND P4, PT, R24, R251, PT ;  /* 0x000000fb1800720c */ /* 0x000fc40003f86270 */
[----:B------:R-:W-:Y:S01]  /*2690*/  FSEL R86, R83, -INF , P5 ;  /* 0xff80000053567808 */ /* 0x000fe20002800000 */
[----:B------:R-:W-:Y:S01]  /*26a0*/  FMUL R111, R111, UR5 ;  /* 0x000000056f6f7c20 */ /* 0x000fe20008400000 */
[----:B------:R-:W-:Y:S01]  /*26b0*/  FMNMX R65, R236, R65, !PT ;  /* 0x00000041ec417209 */ /* 0x000fe20007800000 */
[----:B------:R-:W-:Y:S01]  /*26c0*/  FMUL R128, R135, UR5 ;  /* 0x0000000587807c20 */ /* 0x000fe20008400000 */
[----:B------:R-:W-:Y:S01]  /*26d0*/  ISETP.GE.AND P3, PT, R24, R239, PT ;  /* 0x000000ef1800720c */ /* 0x000fe20003f66270 */
[----:B------:R-:W-:Y:S01]  /*26e0*/  FMUL R122, R122, UR5 ;  /* 0x000000057a7a7c20 */ /* 0x000fe20008400000 */
        /* <DEDUP_REMOVED lines=19> */
[----:B------:R-:W-:Y:S01]  /*2820*/  BAR.SYNC.DEFER_BLOCKING 0x0 ;  /* 0x0000000000007b1d */ /* 0x000fe20000010000 */
[----:B------:R-:W-:-:S02]  /*2830*/  FMNMX R65, R216, R65, !PT ;  /* 0x00000041d8417209 */ /* 0x000fc40007800000 */
[----:B------:R-:W-:Y:S02]  /*2840*/  ISETP.GE.AND P5, PT, R24, R237, PT ;  /* 0x000000ed1800720c */ /* 0x000fe40003fa6270 */
[----:B------:R-:W-:Y:S02]  /*2850*/  FSEL R102, R94, -INF , P6 ;  /* 0xff8000005e667808 */ /* 0x000fe40003000000 */
[----:B------:R-:W-:Y:S02]  /*2860*/  FMNMX R65, R214, R65, !PT ;  /* 0x00000041d6417209 */ /* 0x000fe40007800000 */
[----:B0-----:R-:W-:Y:S02]  /*2870*/  FMNMX R64, R96, R113, !PT ;  /* 0x0000007160407209 */ /* 0x001fe40007800000 */
[----:B------:R-:W-:Y:S02]  /*2880*/  ISETP.GE.AND P4, PT, R24, R241, PT ;  /* 0x000000f11800720c */ /* 0x000fe40003f86270 */
[----:B------:R-:W-:-:S02]  /*2890*/  FSEL R96, R95, -INF , P5 ;  /* 0xff8000005f607808 */ /* 0x000fc40002800000 */
[----:B------:R-:W-:Y:S02]  /*28a0*/  FMNMX R65, R102, R65, !PT ;  /* 0x0000004166417209 */ /* 0x000fe40007800000 */
[----:B------:R-:W-:Y:S02]  /*28b0*/  ISETP.GE.AND P3, PT, R24, R243, PT ;  /* 0x000000f31800720c */ /* 0x000fe40003f66270 */
[----:B------:R-:W-:Y:S02]  /*28c0*/  FSEL R100, R98, -INF , P4 ;  /* 0xff80000062647808 */ /* 0x000fe40002000000 */
[----:B------:R-:W-:Y:S02]  /*28d0*/  FMNMX R65, R96, R65, !PT ;  /* 0x0000004160417209 */ /* 0x000fe40007800000 */
[----:B------:R-:W-:Y:S02]  /*28e0*/  FSEL R210, R99, -INF , P3 ;  /* 0xff80000063d27808 */ /* 0x000fe40001800000 */
[----:B------:R-:W-:-:S02]  /*28f0*/  FMNMX R65, R100, R65, !PT ;  /* 0x0000004164417209 */ /* 0x000fc40007800000 */
[C---:B------:R-:W-:Y:S02]  /*2900*/  ISETP.GE.AND P6, PT, R24.reuse, R221, PT ;  /* 0x000000dd1800720c */ /* 0x040fe40003fc6270 */
[----:B------:R-:W-:Y:S02]  /*2910*/  ISETP.GE.AND P2, PT, R24, R233, PT ;  /* 0x000000e91800720c */ /* 0x000fe40003f46270 */
[----:B------:R-:W-:Y:S02]  /*2920*/  FMNMX R65, R210, R65, !PT ;  /* 0x00000041d2417209 */ /* 0x000fe40007800000 */
[----:B------:R-:W-:Y:S02]  /*2930*/  ISETP.GE.AND P1, PT, R24, R225, PT ;  /* 0x000000e11800720c */ /* 0x000fe40003f26270 */
[----:B------:R-:W-:Y:S02]  /*2940*/  FSEL R132, R132, -INF , P6 ;  /* 0xff80000084847808 */ /* 0x000fe40003000000 */
[----:B------:R-:W-:-:S02]  /*2950*/  FSEL R206, R111, -INF , P2 ;  /* 0xff8000006fce7808 */ /* 0x000fc40001000000 */
[----:B------:R-:W-:Y:S02]  /*2960*/  ISETP.GE.AND P6, PT, R24, R117, PT ;  /* 0x000000751800720c */ /* 0x000fe40003fc6270 */
[----:B------:R-:W-:Y:S02]  /*2970*/  FMNMX R65, R200, R65, !PT ;  /* 0x00000041c8417209 */ /* 0x000fe40007800000 */
[----:B------:R-:W-:Y:S02]  /*2980*/  FMNMX R64, R64, R29, !PT ;  /* 0x0000001d40407209 */ /* 0x000fe40007800000 */
[----:B------:R-:W-:Y:S02]  /*2990*/  FSEL R128, R128, -INF , P1 ;  /* 0xff80000080807808 */ /* 0x000fe40000800000 */
[----:B------:R-:W-:Y:S02]  /*29a0*/  ISETP.GE.AND P1, PT, R24, R203, PT ;  /* 0x000000cb1800720c */ /* 0x000fe40003f26270 */
[----:B------:R-:W-:-:S02]  /*29b0*/  FSEL R204, R122, -INF , P6 ;  /* 0xff8000007acc7808 */ /* 0x000fc40003000000 */
[----:B------:R-:W-:Y:S01]  /*29c0*/  FMNMX R65, R206, R65, !PT ;  /* 0x00000041ce417209 */ /* 0x000fe20007800000 */
[----:B------:R-:W-:Y:S01]  /*29d0*/  FADD R194, R194, -R64 ;  /* 0x80000040c2c27221 */ /* 0x000fe20000000000 */
[----:B------:R-:W-:Y:S02]  /*29e0*/  ISETP.GE.AND P2, PT, R24, R119, PT ;  /* 0x000000771800720c */ /* 0x000fe40003f46270 */
[----:B------:R-:W-:Y:S02]  /*29f0*/  FSEL R202, R123, -INF , P1 ;  /* 0xff8000007bca7808 */ /* 0x000fe40000800000 */
[----:B------:R-:W-:Y:S01]  /*2a00*/  FMNMX R65, R204, R65, !PT ;  /* 0x00000041cc417209 */ /* 0x000fe20007800000 */
[----:B------:R-:W-:Y:S01]  /*2a10*/  FMUL R91, R194, 1.4426950216293334961 ;  /* 0x3fb8aa3bc25b7820 */ /* 0x000fe20000400000 */
[C---:B------:R-:W-:Y:S02]  /*2a20*/  ISETP.GE.AND P5, PT, R24.reuse, R217, PT ;  /* 0x000000d91800720c */ /* 0x040fe40003fa6270 */
[----:B------:R-:W-:-:S02]  /*2a30*/  ISETP.GE.AND P3, PT, R24, R201, PT ;  /* 0x000000c91800720c */ /* 0x000fc40003f66270 */
[----:B------:R-:W-:Y:S02]  /*2a40*/  SHF.R.U32.HI R31, RZ, 0xd, R116 ;  /* 0x0000000dff1f7819 */ /* 0x000fe40000011674 */
[----:B------:R-:W-:Y:S02]  /*2a50*/  FSEL R194, R126, -INF , P2 ;  /* 0xff8000007ec27808 */ /* 0x000fe40001000000 */
[----:B------:R-:W-:Y:S02]  /*2a60*/  FMNMX R65, R202, R65, !PT ;  /* 0x00000041ca417209 */ /* 0x000fe40007800000 */
[----:B------:R-:W-:Y:S02]  /*2a70*/  FSEL R134, R131, -INF , P5 ;  /* 0xff80000083867808 */ /* 0x000fe40002800000 */
[----:B------:R-:W-:Y:S02]  /*2a80*/  ISETP.GE.AND P4, PT, R24, R209, PT ;  /* 0x000000d11800720c */ /* 0x000fe40003f86270 */
[----:B------:R-:W-:-:S02]  /*2a90*/  LOP3.LUT P5, RZ, R31, 0x1, RZ, 0xc0, !PT ;  /* 0x000000011fff7812 */ /* 0x000fc400078ac0ff */
[----:B------:R-:W-:Y:S02]  /*2aa0*/  FSEL R192, R127, -INF , P3 ;  /* 0xff8000007fc07808 */ /* 0x000fe40001800000 */
[----:B------:R-:W-:Y:S02]  /*2ab0*/  FMNMX R65, R194, R65, !PT ;  /* 0x00000041c2417209 */ /* 0x000fe40007800000 */
[----:B------:R-:W-:Y:S02]  /*2ac0*/  SHF.R.U32.HI R31, RZ, 0xc, R116 ;  /* 0x0000000cff1f7819 */ /* 0x000fe40000011674 */
[----:B------:R-:W-:Y:S02]  /*2ad0*/  FSEL R140, R130, -INF , P4 ;  /* 0xff800000828c7808 */ /* 0x000fe40002000000 */
[----:B------:R-:W-:Y:S02]  /*2ae0*/  FMNMX R65, R192, R65, !PT ;  /* 0x00000041c0417209 */ /* 0x000fe40007800000 */
[----:B------:R-:W-:-:S02]  /*2af0*/  LOP3.LUT P4, RZ, R31, 0x1, RZ, 0xc0, !PT ;  /* 0x000000011fff7812 */ /* 0x000fc4000788c0ff */
[--C-:B------:R-:W-:Y:S02]  /*2b00*/  SHF.R.U32.HI R31, RZ, 0x9, R116.reuse ;  /* 0x00000009ff1f7819 */ /* 0x100fe40000011674 */
[----:B------:R-:W-:Y:S02]  /*2b10*/  FMNMX R65, R140, R65, !PT ;  /* 0x000000418c417209 */ /* 0x000fe40007800000 */
[----:B------:R-:W-:Y:S02]  /*2b20*/  LOP3.LUT P3, RZ, R31, 0x1, RZ, 0xc0, !PT ;  /* 0x000000011fff7812 */ /* 0x000fe4000786c0ff */
[----:B------:R-:W-:Y:S02]  /*2b30*/  SHF.R.U32.HI R31, RZ, 0x8, R116 ;  /* 0x00000008ff1f7819 */ /* 0x000fe40000011674 */
[----:B------:R-:W-:Y:S02]  /*2b40*/  FMNMX R65, R134, R65, !PT ;  /* 0x0000004186417209 */ /* 0x000fe40007800000 */
[----:B------:R-:W-:-:S02]  /*2b50*/  LOP3.LUT P2, RZ, R31, 0x1, RZ, 0xc0, !PT ;  /* 0x000000011fff7812 */ /* 0x000fc4000784c0ff */
[--C-:B------:R-:W-:Y:S02]  /*2b60*/  SHF.R.U32.HI R31, RZ, 0x5, R116.reuse ;  /* 0x00000005ff1f7819 */ /* 0x100fe40000011674 */
[----:B------:R-:W-:Y:S01]  /*2b70*/  FMNMX R65, R132, R65, !PT ;  /* 0x0000004184417209 */ /* 0x000fe20007800000 */
[----:B------:R-:W-:Y:S01]  /*2b80*/  FMUL R126, R139, UR5 ;  /* 0x000000058b7e7c20 */ /* 0x000fe20008400000 */
[----:B------:R-:W-:Y:S02]  /*2b90*/  LOP3.LUT P6, RZ, R31, 0x1, RZ, 0xc0, !PT ;  /* 0x000000011fff7812 */ /* 0x000fe400078cc0ff */
[----:B------:R-:W-:Y:S02]  /*2ba0*/  FSEL R124, R124, -INF , !P5 ;  /* 0xff8000007c7c7808 */ /* 0x000fe40006800000 */
[----:B------:R-:W-:Y:S02]  /*2bb0*/  FMNMX R65, R128, R65, !PT ;  /* 0x0000004180417209 */ /* 0x000fe40007800000 */
[--C-:B------:R-:W-:Y:S01]  /*2bc0*/  SHF.R.U32.HI R31, RZ, 0x4, R116.reuse ;  /* 0x00000004ff1f7819 */ /* 0x100fe20000011674 */
[----:B------:R-:W-:Y:S01]  /*2bd0*/  FMUL R118, R142, UR5 ;  /* 0x000000058e767c20 */ /* 0x000fe20008400000 */
[----:B------:R-:W-:-:S02]  /*2be0*/  SHF.R.U32.HI R116, RZ, 0x1, R116 ;  /* 0x00000001ff747819 */ /* 0x000fc40000011674 */
[----:B------:R-:W-:Y:S02]  /*2bf0*/  FSEL R126, R126, -INF , !P4 ;  /* 0xff8000007e7e7808 */ /* 0x000fe40006000000 */
[----:B------:R-:W-:Y:S02]  /*2c00*/  FMNMX R65, R124, R65, !PT ;  /* 0x000000417c417209 */ /* 0x000fe40007800000 */
[----:B------:R-:W-:Y:S01]  /*2c10*/  LOP3.LUT P5, RZ, R116, 0x1, RZ, 0xc0, !PT ;  /* 0x0000000174ff7812 */ /* 0x000fe200078ac0ff */
[----:B------:R-:W-:Y:S01]  /*2c20*/  FMUL R116, R143, UR5 ;  /* 0x000000058f747c20 */ /* 0x000fe20008400000 */
[----:B------:R-:W-:Y:S02]  /*2c30*/  FSEL R118, R118, -INF , !P3 ;  /* 0xff80000076767808 */ /* 0x000fe40005800000 */
[----:B------:R-:W-:Y:S02]  /*2c40*/  FMNMX R65, R126, R65, !PT ;  /* 0x000000417e417209 */ /* 0x000fe40007800000 */
[----:B------:R-:W-:-:S02]  /*2c50*/  FSEL R116, R116, -INF , !P2 ;  /* 0xff80000074747808 */ /* 0x000fc40005000000 */
[----:B------:R-:W-:Y:S01]  /*2c60*/  FMNMX R65, R118, R65, !PT ;  /* 0x0000004176417209 */ /* 0x000fe20007800000 */
[----:B------:R-:W-:Y:S01]  /*2c70*/  FMUL R110, R115, UR5 ;  /* 0x00000005736e7c20 */ /* 0x000fe20008400000 */
[----:B------:R-:W-:Y:S02]  /*2c80*/  LOP3.LUT P1, RZ, R31, 0x1, RZ, 0xc0, !PT ;  /* 0x000000011fff7812 */ /* 0x000fe4000782c0ff */
[----:B------:R-:W-:Y:S02]  /*2c90*/  FSEL R112, R112, -INF , !P6 ;  /* 0xff80000070707808 */ /* 0x000fe40007000000 */
[----:B------:R-:W-:Y:S02]  /*2ca0*/  FMNMX R65, R116, R65, !PT ;  /* 0x0000004174417209 */ /* 0x000fe40007800000 */
[----:B------:R-:W-:Y:S02]  /*2cb0*/  FSEL R110, R110, -INF , !P1 ;  /* 0xff8000006e6e7808 */ /* 0x000fe40004800000 */
[----:B------:R-:W-:-:S02]  /*2cc0*/  FMNMX R65, R112, R65, !PT ;  /* 0x0000004170417209 */ /* 0x000fc40007800000 */
[----:B------:R-:W-:Y:S02]  /*2cd0*/  FSEL R104, R66, -INF , !P5 ;  /* 0xff80000042687808 */ /* 0x000fe40006800000 */
[----:B------:R-:W-:Y:S02]  /*2ce0*/  FMNMX R65, R110, R65, !PT ;  /* 0x000000416e417209 */ /* 0x000fe40007800000 */
[----:B------:R-:W-:Y:S02]  /*2cf0*/  FSEL R108, R67, -INF , P0 ;  /* 0xff800000436c7808 */ /* 0x000fe40000000000 */
[----:B------:R-:W-:-:S04]  /*2d00*/  FMNMX R65, R104, R65, !PT ;  /* 0x0000004168417209 */ /* 0x000fc80007800000 */
[----:B------:R-:W-:-:S05]  /*2d10*/  FMNMX R65, R108, R65, !PT ;  /* 0x000000416c417209 */ /* 0x000fca0007800000 */
[----:B------:R-:W0:Y:S01]  /*2d20*/  SHFL.BFLY PT, R66, R65, 0x2, 0x1f ;  /* 0x0c401f0041427f89 */ /* 0x000e2200000e0000 */
[----:B------:R-:W-:-:S04]  /*2d30*/  FADD R77, R77, -R64 ;  /* 0x800000404d4d7221 */ /* 0x000fc80000000000 */
[----:B------:R-:W-:-:S04]  /*2d40*/  FMUL R77, R77, 1.4426950216293334961 ;  /* 0x3fb8aa3b4d4d7820 */ /* 0x000fc80000400000 */
[----:B------:R1:W-:Y:S01]  /*2d50*/  MUFU.EX2 R106, R77 ;  /* 0x0000004d006a7308 */ /* 0x0003e20000000800 */
[----:B0-----:R-:W-:-:S05]  /*2d60*/  FMNMX R66, R65, R66, !PT ;  /* 0x0000004241427209 */ /* 0x001fca0007800000 */
[----:B-1----:R-:W0:Y:S04]  /*2d70*/  SHFL.BFLY PT, R77, R66, 0x1, 0x1f ;  /* 0x0c201f00424d7f89 */ /* 0x002e2800000e0000 */
[----:B--2---:R-:W-:Y:S04]  /*2d80*/  STS.U16 [R14+UR6], R93 ;  /* 0x0000005d0e007988 */ /* 0x004fe80008000406 */
[----:B-----5:R-:W-:Y:S01]  /*2d90*/  STS.U16 [R14+UR6+0x1000], R220 ;  /* 0x001000dc0e007988 */ /* 0x020fe20008000406 */
[--C-:B------:R-:W-:Y:S01]  /*2da0*/  FADD R31, R109, -R64.reuse ;  /* 0x800000406d1f7221 */ /* 0x100fe20000000000 */
[----:B------:R-:W-:-:S03]  /*2db0*/  FADD R81, R81, -R64 ;  /* 0x8000004051517221 */ /* 0x000fc60000000000 */
[----:B------:R-:W-:Y:S01]  /*2dc0*/  FMUL R31, R31, 1.4426950216293334961 ;  /* 0x3fb8aa3b1f1f7820 */ /* 0x000fe20000400000 */
[----:B----4-:R-:W-:Y:S04]  /*2dd0*/  STS.U16 [R14+UR6+0x800], R103 ;  /* 0x000800670e007988 */ /* 0x010fe80008000406 */
[----:B---3--:R-:W-:Y:S04]  /*2de0*/  STS.U16 [R14+UR6+0x1800], R141 ;  /* 0x0018008d0e007988 */ /* 0x008fe80008000406 */
[----:B------:R-:W-:Y:S04]  /*2df0*/  STS.U16 [R25+UR6+0x200], R76 ;  /* 0x0002004c19007988 */ /* 0x000fe80008000406 */
[----:B------:R-:W-:Y:S04]  /*2e00*/  STS.U16 [R25+UR6+0xa00], R226 ;  /* 0x000a00e219007988 */ /* 0x000fe80008000406 */
[----:B------:R-:W-:Y:S04]  /*2e10*/  STS.U16 [R25+UR6+0x1200], R218 ;  /* 0x001200da19007988 */ /* 0x000fe80008000406 */
[----:B------:R-:W-:Y:S04]  /*2e20*/  STS.U16 [R25+UR6+0x1a00], R84 ;  /* 0x001a005419007988 */ /* 0x000fe80008000406 */
[----:B------:R1:W-:Y:S04]  /*2e30*/  STS.U16 [R26+UR6+0x400], R71 ;  /* 0x000400471a007988 */ /* 0x0003e80008000406 */
[----:B------:R-:W-:Y:S04]  /*2e40*/  STS.U16 [R26+UR6+0xc00], R224 ;  /* 0x000c00e01a007988 */ /* 0x000fe80008000406 */
[----:B------:R-:W-:Y:S04]  /*2e50*/  STS.U16 [R26+UR6+0x1400], R92 ;  /* 0x0014005c1a007988 */ /* 0x000fe80008000406 */
[----:B------:R-:W-:Y:S04]  /*2e60*/  STS.U16 [R26+UR6+0x1c00], R137 ;  /* 0x001c00891a007988 */ /* 0x000fe80008000406 */
[----:B------:R-:W-:Y:S04]  /*2e70*/  STS.U16 [R27+UR6+0x600], R80 ;  /* 0x000600501b007988 */ /* 0x000fe80008000406 */
[----:B------:R-:W-:Y:S04]  /*2e80*/  STS.U16 [R27+UR6+0xe00], R222 ;  /* 0x000e00de1b007988 */ /* 0x000fe80008000406 */
[----:B------:R2:W-:Y:S04]  /*2e90*/  STS.U16 [R27+UR6+0x1600], R88 ;  /* 0x001600581b007988 */ /* 0x0005e80008000406 */
[----:B------:R-:W-:Y:S01]  /*2ea0*/  STS.U16 [R27+UR6+0x1e00], R228 ;  /* 0x001e00e41b007988 */ /* 0x000fe20008000406 */
[----:B------:R3:W-:Y:S01]  /*2eb0*/  MUFU.EX2 R130, R31 ;  /* 0x0000001f00827308 */ /* 0x0007e20000000800 */
[----:B0-----:R-:W-:Y:S01]  /*2ec0*/  FMNMX R77, R66, R77, !PT ;  /* 0x0000004d424d7209 */ /* 0x001fe20007800000 */
[----:B------:R-:W-:Y:S01]  /*2ed0*/  FMUL R75, R81, 1.4426950216293334961 ;  /* 0x3fb8aa3b514b7820 */ /* 0x000fe20000400000 */
[--C-:B------:R-:W-:Y:S01]  /*2ee0*/  FADD R81, R69, -R64.reuse ;  /* 0x8000004045517221 */ /* 0x100fe20000000000 */
[--C-:B------:R-:W-:Y:S01]  /*2ef0*/  FADD R85, R85, -R64.reuse ;  /* 0x8000004055557221 */ /* 0x100fe20000000000 */
[----:B------:R-:W-:Y:S01]  /*2f00*/  FMNMX R69, R77, R30, !PT ;  /* 0x0000001e4d457209 */ /* 0x000fe20007800000 */
[----:B---3--:R-:W-:Y:S01]  /*2f10*/  FADD R31, R72, -R64 ;  /* 0x80000040481f7221 */ /* 0x008fe20000000000 */
[----:B------:R-:W-:-:S03]  /*2f20*/  FADD R77, -R64, R29 ;  /* 0x0000001d404d7221 */ /* 0x000fc60000000100 */
[----:B------:R-:W-:Y:S01]  /*2f30*/  FMUL R83, R31, 1.4426950216293334961 ;  /* 0x3fb8aa3b1f537820 */ /* 0x000fe20000400000 */
[--C-:B------:R-:W-:Y:S01]  /*2f40*/  FADD R31, R68, -R64.reuse ;  /* 0x80000040441f7221 */ /* 0x100fe20000000000 */
[----:B------:R-:W-:Y:S01]  /*2f50*/  FMUL R85, R85, 1.4426950216293334961 ;  /* 0x3fb8aa3b55557820 */ /* 0x000fe20000400000 */
[----:B------:R-:W-:Y:S01]  /*2f60*/  FMUL R81, R81, 1.4426950216293334961 ;  /* 0x3fb8aa3b51517820 */ /* 0x000fe20000400000 */
[----:B------:R0:W-:Y:S01]  /*2f70*/  MUFU.EX2 R68, R83 ;  /* 0x0000005300447308 */ /* 0x0001e20000000800 */
[--C-:B------:R-:W-:Y:S01]  /*2f80*/  FADD R82, R82, -R69.reuse ;  /* 0x8000004552527221 */ /* 0x100fe20000000000 */
[----:B------:R-:W-:Y:S01]  /*2f90*/  FADD R97, R97, -R64 ;  /* 0x8000004061617221 */ /* 0x000fe20000000000 */
[--C-:B------:R-:W-:Y:S01]  /*2fa0*/  FADD R79, R79, -R69.reuse ;  /* 0x800000454f4f7221 */ /* 0x100fe20000000000 */
[--C-:B------:R-:W-:Y:S01]  /*2fb0*/  FADD R78, R78, -R69.reuse ;  /* 0x800000454e4e7221 */ /* 0x100fe20000000000 */
[----:B0-----:R-:W-:Y:S01]  /*2fc0*/  FMUL R83, R77, 1.4426950216293334961 ;  /* 0x3fb8aa3b4d537820 */ /* 0x001fe20000400000 */
[----:B------:R-:W-:-:S02]  /*2fd0*/  FADD R77, R74, -R69 ;  /* 0x800000454a4d7221 */ /* 0x000fc40000000000 */
[----:B------:R0:W-:Y:S01]  /*2fe0*/  MUFU.EX2 R114, R85 ;  /* 0x0000005500727308 */ /* 0x0001e20000000800 */
[----:B------:R-:W-:Y:S01]  /*2ff0*/  FMUL R97, R97, 1.4426950216293334961 ;  /* 0x3fb8aa3b61617820 */ /* 0x000fe20000400000 */
[--C-:B------:R-:W-:Y:S01]  /*3000*/  FADD R101, R101, -R64.reuse ;  /* 0x8000004065657221 */ /* 0x100fe20000000000 */
[----:B------:R-:W-:Y:S01]  /*3010*/  FADD R235, R235, -R64 ;  /* 0x80000040ebeb7221 */ /* 0x000fe20000000000 */
[----:B------:R-:W-:Y:S01]  /*3020*/  FMUL R77, R77, 1.4426950216293334961 ;  /* 0x3fb8aa3b4d4d7820 */ /* 0x000fe20000400000 */
[----:B------:R-:W-:Y:S01]  /*3030*/  FMUL R79, R79, 1.4426950216293334961 ;  /* 0x3fb8aa3b4f4f7820 */ /* 0x000fe20000400000 */
[----:B------:R-:W-:Y:S02]  /*3040*/  FMUL R78, R78, 1.4426950216293334961 ;  /* 0x3fb8aa3b4e4e7820 */ /* 0x000fe40000400000 */
[----:B------:R-:W-:Y:S01]  /*3050*/  MUFU.EX2 R29, R81 ;  /* 0x00000051001d7308 */ /* 0x000fe20000000800 */
[----:B0-----:R-:W-:Y:S01]  /*3060*/  FMUL R85, R82, 1.4426950216293334961 ;  /* 0x3fb8aa3b52557820 */ /* 0x001fe20000400000 */
[----:B------:R-:W-:Y:S01]  /*3070*/  FMUL R94, R235, 1.4426950216293334961 ;  /* 0x3fb8aa3beb5e7820 */ /* 0x000fe20000400000 */
[----:B------:R-:W-:-:S05]  /*3080*/  FMUL R70, R101, 1.4426950216293334961 ;  /* 0x3fb8aa3b65467820 */ /* 0x000fca0000400000 */
[----:B------:R0:W-:Y:S01]  /*3090*/  MUFU.EX2 R74, R83 ;  /* 0x00000053004a7308 */ /* 0x0001e20000000800 */
[----:B------:R-:W-:Y:S01]  /*30a0*/  BAR.SYNC.DEFER_BLOCKING 0x0 ;  /* 0x0000000000007b1d */ /* 0x000fe20000010000 */
[--C-:B------:R-:W-:Y:S01]  /*30b0*/  FADD R125, R125, -R64.reuse ;  /* 0x800000407d7d7221 */ /* 0x100fe20000000000 */
[----:B------:R-:W-:Y:S01]  /*30c0*/  FADD R86, R86, -R69 ;  /* 0x8000004556567221 */ /* 0x000fe20000000000 */
[--C-:B------:R-:W-:Y:S01]  /*30d0*/  FADD R227, R227, -R64.reuse ;  /* 0x80000040e3e37221 */ /* 0x100fe20000000000 */
[----:B------:R-:W-:Y:S01]  /*30e0*/  FADD R229, R229, -R64 ;  /* 0x80000040e5e57221 */ /* 0x000fe20000000000 */
[----:B------:R-:W-:Y:S02]  /*30f0*/  FADD R30, -R69, R30 ;  /* 0x0000001e451e7221 */ /* 0x000fe40000000100 */
[----:B------:R-:W-:Y:S01]  /*3100*/  MUFU.EX2 R120, R97 ;  /* 0x0000006100787308 */ /* 0x000fe20000000800 */
[----:B------:R-:W-:Y:S01]  /*3110*/  FMUL R67, R125, 1.4426950216293334961 ;  /* 0x3fb8aa3b7d437820 */ /* 0x000fe20000400000 */
[----:B------:R-:W-:Y:S01]  /*3120*/  FMUL R99, R227, 1.4426950216293334961 ;  /* 0x3fb8aa3be3637820 */ /* 0x000fe20000400000 */
[----:B------:R-:W-:-:S05]  /*3130*/  FMUL R98, R229, 1.4426950216293334961 ;  /* 0x3fb8aa3be5627820 */ /* 0x000fca0000400000 */
[----:B------:R-:W-:Y:S01]  /*3140*/  MUFU.EX2 R97, R77 ;  /* 0x0000004d00617308 */ /* 0x000fe20000000800 */
[----:B0-----:R-:W0:Y:S07]  /*3150*/  LDSM.16.M88.4 R80, [R21+UR6+0x800] ;  /* 0x000800061550783b */ /* 0x001e2e0008000200 */
[----:B------:R-:W-:Y:S01]  /*3160*/  MUFU.EX2 R138, R79 ;  /* 0x0000004f008a7308 */ /* 0x000fe20000000800 */
[----:B-1----:R-:W-:Y:S01]  /*3170*/  FMUL R71, R30, 1.4426950216293334961 ;  /* 0x3fb8aa3b1e477820 */ /* 0x002fe20000400000 */
[----:B------:R-:W-:-:S06]  /*3180*/  FMUL R125, R86, 1.4426950216293334961 ;  /* 0x3fb8aa3b567d7820 */ /* 0x000fcc0000400000 */
[----:B------:R1:W-:Y:S02]  /*3190*/  MUFU.EX2 R101, R78 ;  /* 0x0000004e00657308 */ /* 0x0003e40000000800 */
[----:B-1----:R-:W1:Y:S06]  /*31a0*/  LDSM.16.M88.4 R76, [R21+UR6] ;  /* 0x00000006154c783b */ /* 0x002e6c0008000200 */
[----:B------:R-:W-:Y:S08]  /*31b0*/  MUFU.EX2 R91, R91 ;  /* 0x0000005b005b7308 */ /* 0x000ff00000000800 */
[----:B------:R-:W3:Y:S08]  /*31c0*/  MUFU.EX2 R94, R94 ;  /* 0x0000005e005e7308 */ /* 0x000ef00000000800 */
[----:B------:R4:W-:Y:S02]  /*31d0*/  MUFU.EX2 R218, R85 ;  /* 0x0000005500da7308 */ /* 0x0009e40000000800 */
[----:B----4-:R-:W4:Y:S06]  /*31e0*/  LDSM.16.M88.4 R84, [R21+UR6+0x1000] ;  /* 0x001000061554783b */ /* 0x010f2c0008000200 */
[----:B------:R-:W-:Y:S08]  /*31f0*/  MUFU.EX2 R99, R99 ;  /* 0x0000006300637308 */ /* 0x000ff00000000800 */
[----:B------:R-:W5:Y:S08]  /*3200*/  MUFU.EX2 R98, R98 ;  /* 0x0000006200627308 */ /* 0x000f700000000800 */
[----:B------:R-:W0:Y:S01]  /*3210*/  MUFU.EX2 R71, R71 ;  /* 0x0000004700477308 */ /* 0x000e220000000800 */
[--C-:B------:R-:W-:Y:S01]  /*3220*/  FADD R89, R89, -R64.reuse ;  /* 0x8000004059597221 */ /* 0x100fe20000000000 */
[----:B------:R-:W-:Y:S01]  /*3230*/  FADD R105, R105, -R64 ;  /* 0x8000004069697221 */ /* 0x000fe20000000000 */
[----:B---3--:R-:W-:Y:S01]  /*3240*/  FADD R220, R91, R94 ;  /* 0x0000005e5bdc7221 */ /* 0x008fe20000000000 */
[----:B--2---:R-:W-:Y:S01]  /*3250*/  F2FP.F16.F32.PACK_AB R88, R94, R91 ;  /* 0x0000005b5e58723e */ /* 0x004fe200000000ff */
[----:B------:R-:W-:Y:S01]  /*3260*/  FMUL R89, R89, 1.4426950216293334961 ;  /* 0x3fb8aa3b59597820 */ /* 0x000fe20000400000 */
[--C-:B------:R-:W-:Y:S01]  /*3270*/  FADD R90, R90, -R69.reuse ;  /* 0x800000455a5a7221 */ /* 0x100fe20000000000 */
[----:B------:R-:W2:Y:S01]  /*3280*/  LDSM.16.M88.4 R92, [R21+UR6+0x1800] ;  /* 0x00180006155c783b */ /* 0x000ea20008000200 */
[--C-:B------:R-:W-:Y:S01]  /*3290*/  FADD R223, R223, -R64.reuse ;  /* 0x80000040dfdf7221 */ /* 0x100fe20000000000 */
[--C-:B------:R-:W-:Y:S01]  /*32a0*/  FADD R231, R231, -R64.reuse ;  /* 0x80000040e7e77221 */ /* 0x100fe20000000000 */
[--C-:B------:R-:W-:Y:S01]  /*32b0*/  FADD R219, R219, -R64.reuse ;  /* 0x80000040dbdb7221 */ /* 0x100fe20000000000 */
[----:B------:R-:W-:Y:S01]  /*32c0*/  FADD R211, R211, -R64 ;  /* 0x80000040d3d37221 */ /* 0x000fe20000000000 */
[--C-:B------:R-:W-:Y:S01]  /*32d0*/  FADD R236, R236, -R69.reuse ;  /* 0x80000045ecec7221 */ /* 0x100fe20000000000 */
[----:B------:R-:W-:Y:S01]  /*32e0*/  FADD R234, R234, -R69 ;  /* 0x80000045eaea7221 */ /* 0x000fe20000000000 */
[----:B------:R-:W-:Y:S01]  /*32f0*/  FMUL R122, R105, 1.4426950216293334961 ;  /* 0x3fb8aa3b697a7820 */ /* 0x000fe20000400000 */
[----:B------:R-:W-:Y:S01]  /*3300*/  FMUL R30, R90, 1.4426950216293334961 ;  /* 0x3fb8aa3b5a1e7820 */ /* 0x000fe20000400000 */
[----:B------:R3:W-:Y:S01]  /*3310*/  MUFU.EX2 R105, R89 ;  /* 0x0000005900697308 */ /* 0x0007e20000000800 */
[----:B-----5:R-:W-:Y:S01]  /*3320*/  F2FP.F16.F32.PACK_AB R90, R98, R99 ;  /* 0x00000063625a723e */ /* 0x020fe200000000ff */
[----:B------:R-:W-:Y:S01]  /*3330*/  FMUL R56, R74, R56 ;  /* 0x000000384a387220 */ /* 0x000fe20000400000 */
[----:B------:R-:W-:Y:S01]  /*3340*/  F2FP.F16.F32.PACK_AB R91, R218, R101 ;  /* 0x00000065da5b723e */ /* 0x000fe200000000ff */
[----:B------:R-:W-:Y:S01]  /*3350*/  FMUL R57, R74, R57 ;  /* 0x000000394a397220 */ /* 0x000fe20000400000 */
[C---:B0-----:R-:W-:Y:S01]  /*3360*/  FMUL R58, R71.reuse, R58 ;  /* 0x0000003a473a7220 */ /* 0x041fe20000400000 */
[----:B------:R-:W-:Y:S01]  /*3370*/  FMUL R59, R71, R59 ;  /* 0x0000003b473b7220 */ /* 0x000fe20000400000 */
[----:B------:R-:W-:Y:S01]  /*3380*/  FMUL R212, R223, 1.4426950216293334961 ;  /* 0x3fb8aa3bdfd47820 */ /* 0x000fe20000400000 */
[----:B------:R-:W-:Y:S01]  /*3390*/  FMUL R121, R231, 1.4426950216293334961 ;  /* 0x3fb8aa3be7797820 */ /* 0x000fe20000400000 */
[----:B---3--:R-:W-:Y:S01]  /*33a0*/  F2FP.F16.F32.PACK_AB R89, R138, R97 ;  /* 0x000000618a59723e */ /* 0x008fe200000000ff */
[----:B------:R-:W-:Y:S01]  /*33b0*/  FMUL R119, R219, 1.4426950216293334961 ;  /* 0x3fb8aa3bdb777820 */ /* 0x000fe20000400000 */
[----:B------:R-:W-:Y:S01]  /*33c0*/  FMUL R208, R211, 1.4426950216293334961 ;  /* 0x3fb8aa3bd3d07820 */ /* 0x000fe20000400000 */
[----:B------:R-:W-:Y:S01]  /*33d0*/  FMUL R142, R236, 1.4426950216293334961 ;  /* 0x3fb8aa3bec8e7820 */ /* 0x000fe20000400000 */
[----:B------:R-:W-:Y:S01]  /*33e0*/  FMUL R115, R234, 1.4426950216293334961 ;  /* 0x3fb8aa3bea737820 */ /* 0x000fe20000400000 */
[C---:B------:R-:W-:Y:S01]  /*33f0*/  FMUL R60, R74.reuse, R60 ;  /* 0x0000003c4a3c7220 */ /* 0x040fe20000400000 */
[C---:B------:R-:W-:Y:S01]  /*3400*/  FMUL R61, R74.reuse, R61 ;  /* 0x0000003d4a3d7220 */ /* 0x040fe20000400000 */
[C---:B------:R-:W-:Y:S01]  /*3410*/  FMUL R62, R71.reuse, R62 ;  /* 0x0000003e473e7220 */ /* 0x040fe20000400000 */
[C---:B------:R-:W-:Y:S01]  /*3420*/  FMUL R63, R71.reuse, R63 ;  /* 0x0000003f473f7220 */ /* 0x040fe20000400000 */
[----:B------:R-:W-:Y:S01]  /*3430*/  MUFU.EX2 R212, R212 ;  /* 0x000000d400d47308 */ /* 0x000fe20000000800 */
[----:B------:R-:W-:Y:S01]  /*3440*/  HMMA.16816.F32 R56, R88, R80, R56 ;  /* 0x000000505838723c */ /* 0x000fe20000001838 */
[C---:B------:R-:W-:Y:S01]  /*3450*/  FMUL R52, R74.reuse, R52 ;  /* 0x000000344a347220 */ /* 0x040fe20000400000 */
[----:B------:R-:W-:Y:S01]  /*3460*/  FMUL R53, R74, R53 ;  /* 0x000000354a357220 */ /* 0x000fe20000400000 */
[----:B------:R-:W-:-:S04]  /*3470*/  FMUL R54, R71, R54 ;  /* 0x0000003647367220 */ /* 0x000fc80000400000 */
[----:B------:R-:W0:Y:S01]  /*3480*/  MUFU.EX2 R121, R121 ;  /* 0x0000007900797308 */ /* 0x000e220000000800 */
[----:B------:R-:W-:Y:S01]  /*3490*/  FMUL R55, R71, R55 ;  /* 0x0000003747377220 */ /* 0x000fe20000400000 */
[----:B-1----:R-:W-:Y:S06]  /*34a0*/  HMMA.16816.F32 R60, R88, R76, R60 ;  /* 0x0000004c583c723c */ /* 0x002fec000000183c */
[----:B------:R-:W-:Y:S01]  /*34b0*/  MUFU.EX2 R119, R119 ;  /* 0x0000007700777308 */ /* 0x000fe20000000800 */
[----:B------:R-:W-:-:S07]  /*34c0*/  FADD R76, R97, R138 ;  /* 0x0000008a614c7221 */ /* 0x000fce0000000000 */
[----:B------:R-:W-:Y:S08]  /*34d0*/  MUFU.EX2 R208, R208 ;  /* 0x000000d000d07308 */ /* 0x000ff00000000800 */
[----:B------:R-:W-:Y:S08]  /*34e0*/  MUFU.EX2 R142, R142 ;  /* 0x0000008e008e7308 */ /* 0x000ff00000000800 */
[----:B------:R-:W1:Y:S08]  /*34f0*/  MUFU.EX2 R125, R125 ;  /* 0x0000007d007d7308 */ /* 0x000e700000000800 */
[----:B------:R-:W-:Y:S08]  /*3500*/  MUFU.EX2 R115, R115 ;  /* 0x0000007300737308 */ /* 0x000ff00000000800 */
[----:B------:R-:W3:Y:S01]  /*3510*/  MUFU.EX2 R30, R30 ;  /* 0x0000001e001e7308 */ /* 0x000ee20000000800 */
[----:B------:R-:W-:Y:S01]  /*3520*/  FADD R129, R129, -R64 ;  /* 0x8000004081817221 */ /* 0x000fe20000000000 */
[----:B------:R-:W-:Y:S01]  /*3530*/  FADD R102, R102, -R69 ;  /* 0x8000004566667221 */ /* 0x000fe20000000000 */
[----:B------:R-:W-:Y:S01]  /*3540*/  FADD R101, R101, R76 ;  /* 0x0000004c65657221 */ /* 0x000fe20000000000 */
[----:B----4-:R-:W-:Y:S01]  /*3550*/  HMMA.16816.F32 R52, R88, R84, R52 ;  /* 0x000000545834723c */ /* 0x010fe20000001834 */
[----:B------:R-:W-:Y:S01]  /*3560*/  FMUL R107, R129, 1.4426950216293334961 ;  /* 0x3fb8aa3b816b7820 */ /* 0x000fe20000400000 */
[----:B------:R-:W-:Y:S01]  /*3570*/  FADD R99, R99, R220 ;  /* 0x000000dc63637221 */ /* 0x000fe20000000000 */
[----:B------:R-:W-:Y:S01]  /*3580*/  FMUL R129, R102, 1.4426950216293334961 ;  /* 0x3fb8aa3b66817820 */ /* 0x000fe20000400000 */
[----:B------:R-:W-:Y:S01]  /*3590*/  FADD R131, R218, R101 ;  /* 0x00000065da837221 */ /* 0x000fe20000000000 */
[----:B------:R-:W-:Y:S01]  /*35a0*/  FADD R77, R100, -R69 ;  /* 0x80000045644d7221 */ /* 0x000fe20000000000 */
[C---:B------:R-:W-:Y:S01]  /*35b0*/  FMUL R100, R74.reuse, R48 ;  /* 0x000000304a647220 */ /* 0x040fe20000400000 */
[----:B------:R-:W-:Y:S01]  /*35c0*/  FMUL R101, R74, R49 ;  /* 0x000000314a657220 */ /* 0x000fe20000400000 */
[C---:B------:R-:W-:Y:S01]  /*35d0*/  FMUL R102, R71.reuse, R50 ;  /* 0x0000003247667220 */ /* 0x040fe20000400000 */
[----:B------:R-:W-:Y:S01]  /*35e0*/  FMUL R103, R71, R51 ;  /* 0x0000003347677220 */ /* 0x000fe20000400000 */
[----:B0-----:R-:W-:Y:S01]  /*35f0*/  F2FP.F16.F32.PACK_AB R48, R121, R212 ;  /* 0x000000d47930723e */ /* 0x001fe200000000ff */
[----:B------:R-:W-:Y:S01]  /*3600*/  FADD R81, R98, R99 ;  /* 0x0000006362517221 */ /* 0x000fe20000000000 */
[----:B-1----:R-:W-:-:S02]  /*3610*/  F2FP.F16.F32.PACK_AB R49, R125, R142 ;  /* 0x0000008e7d31723e */ /* 0x002fc400000000ff */
[----:B------:R-:W-:Y:S02]  /*3620*/  F2FP.F16.F32.PACK_AB R50, R208, R119 ;  /* 0x00000077d032723e */ /* 0x000fe400000000ff */
[----:B---3--:R-:W-:Y:S01]  /*3630*/  F2FP.F16.F32.PACK_AB R51, R30, R115 ;  /* 0x000000731e33723e */ /* 0x008fe200000000ff */
[----:B------:R-:W-:Y:S01]  /*3640*/  FADD R80, R142, R131 ;  /* 0x000000838e507221 */ /* 0x000fe20000000000 */
[----:B------:R-:W-:Y:S01]  /*3650*/  FADD R212, R212, R81 ;  /* 0x00000051d4d47221 */ /* 0x000fe20000000000 */
[----:B------:R-:W-:Y:S02]  /*3660*/  FADD R76, R96, -R69 ;  /* 0x80000045604c7221 */ /* 0x000fe40000000000 */
[----:B------:R-:W-:Y:S01]  /*3670*/  FADD R84, R125, R80 ;  /* 0x000000507d547221 */ /* 0x000fe20000000000 */
[----:B------:R-:W0:Y:S01]  /*3680*/  LDSM.16.M88.4 R96, [R20+UR6] ;  /* 0x000000061460783b */ /* 0x000e220008000200 */
[----:B------:R-:W-:Y:S01]  /*3690*/  HMMA.16816.F32 R80, R48, R82, R56 ;  /* 0x000000523050723c */ /* 0x000fe20000001838 */
[----:B------:R-:W-:-:S02]  /*36a0*/  FADD R212, R121, R212 ;  /* 0x000000d479d47221 */ /* 0x000fc40000000000 */
[----:B------:R-:W1:Y:S01]  /*36b0*/  LDSM.16.M88.4 R56, [R20+UR6+0x1000] ;  /* 0x001000061438783b */ /* 0x000e620008000200 */
[--C-:B------:R-:W-:Y:S02]  /*36c0*/  FADD R214, R214, -R69.reuse ;  /* 0x80000045d6d67221 */ /* 0x100fe40000000000 */
[----:B--2---:R-:W-:Y:S01]  /*36d0*/  HMMA.16816.F32 R88, R88, R92, R100 ;  /* 0x0000005c5858723c */ /* 0x004fe20000001864 */
[--C-:B------:R-:W-:Y:S01]  /*36e0*/  FADD R213, R213, -R64.reuse ;  /* 0x80000040d5d57221 */ /* 0x100fe20000000000 */
[--C-:B------:R-:W-:Y:S01]  /*36f0*/  FADD R215, R215, -R64.reuse ;  /* 0x80000040d7d77221 */ /* 0x100fe20000000000 */
[--C-:B------:R-:W-:Y:S01]  /*3700*/  FADD R205, R205, -R64.reuse ;  /* 0x80000040cdcd7221 */ /* 0x100fe20000000000 */
[----:B------:R-:W-:Y:S01]  /*3710*/  FADD R199, R199, -R64 ;  /* 0x80000040c7c77221 */ /* 0x000fe20000000000 */
[----:B------:R-:W-:Y:S01]  /*3720*/  FADD R216, R216, -R69 ;  /* 0x80000045d8d87221 */ /* 0x000fe20000000000 */
[----:B------:R-:W-:Y:S01]  /*3730*/  FMUL R76, R76, 1.4426950216293334961 ;  /* 0x3fb8aa3b4c4c7820 */ /* 0x000fe20000400000 */
[----:B------:R-:W-:Y:S01]  /*3740*/  FADD R85, R119, R212 ;  /* 0x000000d477557221 */ /* 0x000fe20000000000 */
[----:B------:R-:W-:Y:S01]  /*3750*/  FMUL R117, R213, 1.4426950216293334961 ;  /* 0x3fb8aa3bd5757820 */ /* 0x000fe20000400000 */
[----:B------:R-:W-:Y:S01]  /*3760*/  FMUL R198, R215, 1.4426950216293334961 ;  /* 0x3fb8aa3bd7c67820 */ /* 0x000fe20000400000 */
[----:B------:R-:W-:Y:S01]  /*3770*/  FMUL R196, R205, 1.4426950216293334961 ;  /* 0x3fb8aa3bcdc47820 */ /* 0x000fe20000400000 */
[----:B------:R-:W-:Y:S01]  /*3780*/  FMUL R113, R199, 1.4426950216293334961 ;  /* 0x3fb8aa3bc7717820 */ /* 0x000fe20000400000 */
[----:B------:R-:W-:Y:S01]  /*3790*/  FMUL R123, R216, 1.4426950216293334961 ;  /* 0x3fb8aa3bd87b7820 */ /* 0x000fe20000400000 */
[----:B------:R-:W-:Y:S01]  /*37a0*/  FMUL R138, R214, 1.4426950216293334961 ;  /* 0x3fb8aa3bd68a7820 */ /* 0x000fe20000400000 */
[----:B------:R-:W-:Y:S01]  /*37b0*/  FADD R115, R115, R84 ;  /* 0x0000005473737221 */ /* 0x000fe20000000000 */
[----:B------:R-:W-:Y:S01]  /*37c0*/  FADD R208, R208, R85 ;  /* 0x00000055d0d07221 */ /* 0x000fe20000000000 */
[----:B------:R2:W-:Y:S01]  /*37d0*/  MUFU.EX2 R214, R76 ;  /* 0x0000004c00d67308 */ /* 0x0005e20000000800 */
[----:B------:R-:W-:Y:S01]  /*37e0*/  FMUL R127, R77, 1.4426950216293334961 ;  /* 0x3fb8aa3b4d7f7820 */ /* 0x000fe20000400000 */
[C---:B------:R-:W-:Y:S06]  /*37f0*/  HMMA.16816.F32 R60, R48.reuse, R78, R60 ;  /* 0x0000004e303c723c */ /* 0x040fec000000183c */
[C---:B------:R-:W-:Y:S01]  /*3800*/  HMMA.16816.F32 R84, R48.reuse, R86, R52 ;  /* 0x000000563054723c */ /* 0x040fe20000001834 */
[----:B--2---:R-:W2:Y:S04]  /*3810*/  LDSM.16.M88.4 R76, [R20+UR6+0x800] ;  /* 0x00080006144c783b */ /* 0x004ea80008000200 */
[----:B------:R-:W3:Y:S01]  /*3820*/  LDSM.16.M88.4 R52, [R20+UR6+0x1800] ;  /* 0x001800061434783b */ /* 0x000ee20008000200 */
[----:B------:R-:W-:Y:S08]  /*3830*/  MUFU.EX2 R117, R117 ;  /* 0x0000007500757308 */ /* 0x000ff00000000800 */
[----:B------:R-:W4:Y:S08]  /*3840*/  MUFU.EX2 R198, R198 ;  /* 0x000000c600c67308 */ /* 0x000f300000000800 */
[----:B------:R-:W-:Y:S08]  /*3850*/  MUFU.EX2 R196, R196 ;  /* 0x000000c400c47308 */ /* 0x000ff00000000800 */
[----:B------:R-:W-:Y:S08]  /*3860*/  MUFU.EX2 R113, R113 ;  /* 0x0000007100717308 */ /* 0x000ff00000000800 */
[----:B------:R-:W-:Y:S08]  /*3870*/  MUFU.EX2 R123, R123 ;  /* 0x0000007b007b7308 */ /* 0x000ff00000000800 */
[----:B------:R-:W5:Y:S08]  /*3880*/  MUFU.EX2 R138, R138 ;  /* 0x0000008a008a7308 */ /* 0x000f700000000800 */
[----:B------:R-:W0:Y:S01]  /*3890*/  MUFU.EX2 R129, R129 ;  /* 0x0000008100817308 */ /* 0x000e220000000800 */
[----:B------:R-:W-:Y:S01]  /*38a0*/  HMMA.16816.F32 R88, R48, R94, R88 ;  /* 0x0000005e3058723c */ /* 0x000fe20000001858 */
[--C-:B------:R-:W-:Y:S01]  /*38b0*/  FADD R200, R200, -R69.reuse ;  /* 0x80000045c8c87221 */ /* 0x100fe20000000000 */
[--C-:B------:R-:W-:Y:S01]  /*38c0*/  FADD R195, R195, -R64.reuse ;  /* 0x80000040c3c37221 */ /* 0x100fe20000000000 */
[--C-:B------:R-:W-:Y:S01]  /*38d0*/  FADD R197, R197, -R64.reuse ;  /* 0x80000040c5c57221 */ /* 0x100fe20000000000 */
[--C-:B------:R-:W-:Y:S01]  /*38e0*/  FADD R210, R210, -R69.reuse ;  /* 0x80000045d2d27221 */ /* 0x100fe20000000000 */
[----:B------:R-:W-:Y:S01]  /*38f0*/  FADD R206, R206, -R69 ;  /* 0x80000045cece7221 */ /* 0x000fe20000000000 */
[----:B------:R-:W-:Y:S01]  /*3900*/  FADD R193, R193, -R64 ;  /* 0x80000040c1c17221 */ /* 0x000fe20000000000 */
[----:B------:R-:W-:Y:S01]  /*3910*/  FMUL R92, R200, 1.4426950216293334961 ;  /* 0x3fb8aa3bc85c7820 */ /* 0x000fe20000400000 */
[----:B----4-:R-:W-:Y:S01]  /*3920*/  F2FP.F16.F32.PACK_AB R48, R198, R117 ;  /* 0x00000075c630723e */ /* 0x010fe200000000ff */
[----:B------:R-:W-:Y:S01]  /*3930*/  FMUL R136, R195, 1.4426950216293334961 ;  /* 0x3fb8aa3bc3887820 */ /* 0x000fe20000400000 */
[----:B-----5:R-:W-:Y:S01]  /*3940*/  F2FP.F16.F32.PACK_AB R49, R138, R123 ;  /* 0x0000007b8a31723e */ /* 0x020fe200000000ff */
[----:B------:R-:W-:Y:S01]  /*3950*/  FMUL R111, R197, 1.4426950216293334961 ;  /* 0x3fb8aa3bc56f7820 */ /* 0x000fe20000400000 */
[----:B------:R-:W-:Y:S01]  /*3960*/  F2FP.F16.F32.PACK_AB R50, R113, R196 ;  /* 0x000000c47132723e */ /* 0x000fe200000000ff */
[----:B------:R-:W-:Y:S01]  /*3970*/  FMUL R142, R210, 1.4426950216293334961 ;  /* 0x3fb8aa3bd28e7820 */ /* 0x000fe20000400000 */
[----:B------:R-:W-:Y:S01]  /*3980*/  FMUL R200, R206, 1.4426950216293334961 ;  /* 0x3fb8aa3bcec87820 */ /* 0x000fe20000400000 */
[----:B0-----:R-:W-:Y:S01]  /*3990*/  F2FP.F16.F32.PACK_AB R51, R214, R129 ;  /* 0x00000081d633723e */ /* 0x001fe200000000ff */
[----:B------:R-:W-:Y:S01]  /*39a0*/  FMUL R193, R193, 1.4426950216293334961 ;  /* 0x3fb8aa3bc1c17820 */ /* 0x000fe20000400000 */
[----:B------:R-:W-:Y:S01]  /*39b0*/  FADD R100, R30, R115 ;  /* 0x000000731e647221 */ /* 0x000fe20000000000 */
[----:B------:R-:W-:Y:S03]  /*39c0*/  MUFU.EX2 R136, R136 ;  /* 0x0000008800887308 */ /* 0x000fe60000000800 */
[----:B------:R-:W-:Y:S01]  /*39d0*/  FADD R123, R123, R100 ;  /* 0x000000647b7b7221 */ /* 0x000fe20000000000 */
[C---:B------:R-:W-:Y:S04]  /*39e0*/  HMMA.16816.F32 R60, R48.reuse, R96, R60 ;  /* 0x00000060303c723c */ /* 0x040fe8000000183c */
[----:B------:R-:W0:Y:S02]  /*39f0*/  MUFU.EX2 R111, R111 ;  /* 0x0000006f006f7308 */ /* 0x000e240000000800 */
[----:B-1----:R-:W-:Y:S06]  /*3a00*/  HMMA.16816.F32 R100, R48, R56, R84 ;  /* 0x000000383064723c */ /* 0x002fec0000001854 */
[----:B------:R-:W-:Y:S01]  /*3a10*/  MUFU.EX2 R109, R193 ;  /* 0x000000c1006d7308 */ /* 0x000fe20000000800 */
[----:B------:R-:W-:-:S07]  /*3a20*/  FADD R117, R117, R208 ;  /* 0x000000d075757221 */ /* 0x000fce0000000000 */
[----:B------:R-:W-:Y:S08]  /*3a30*/  MUFU.EX2 R127, R127 ;  /* 0x0000007f007f7308 */ /* 0x000ff00000000800 */
[----:B------:R-:W1:Y:S08]  /*3a40*/  MUFU.EX2 R142, R142 ;  /* 0x0000008e008e7308 */ /* 0x000e700000000800 */
[----:B------:R0:W-:Y:S08]  /*3a50*/  MUFU.EX2 R119, R92 ;  /* 0x0000005c00777308 */ /* 0x0001f00000000800 */
[----:B------:R-:W4:Y:S01]  /*3a60*/  MUFU.EX2 R200, R200 ;  /* 0x000000c800c87308 */ /* 0x000f220000000800 */
[----:B------:R-:W-:Y:S01]  /*3a70*/  FADD R117, R198, R117 ;  /* 0x00000075c6757221 */ /* 0x000fe20000000000 */
[----:B------:R-:W-:Y:S01]  /*3a80*/  FADD R138, R138, R123 ;  /* 0x0000007b8a8a7221 */ /* 0x000fe20000000000 */
[----:B------:R-:W-:Y:S01]  /*3a90*/  FADD R204, R204, -R69 ;  /* 0x80000045cccc7221 */ /* 0x000fe20000000000 */
[----:B--2---:R-:W-:Y:S01]  /*3aa0*/  HMMA.16816.F32 R80, R48, R76, R80 ;  /* 0x0000004c3050723c */ /* 0x004fe20000001850 */
[----:B------:R-:W-:Y:S01]  /*3ab0*/  FADD R196, R196, R117 ;  /* 0x00000075c4c47221 */ /* 0x000fe20000000000 */
[----:B------:R-:W-:Y:S01]  /*3ac0*/  FADD R202, R202, -R69 ;  /* 0x80000045caca7221 */ /* 0x000fe20000000000 */
[----:B------:R-:W-:-:S03]  /*3ad0*/  FADD R129, R129, R138 ;  /* 0x0000008a81817221 */ /* 0x000fc60000000000 */
[----:B---3--:R-:W-:Y:S01]  /*3ae0*/  HMMA.16816.F32 R88, R48, R52, R88 ;  /* 0x000000343058723c */ /* 0x008fe20000001858 */
[----:B------:R-:W2:Y:S01]  /*3af0*/  LDSM.16.M88.4 R48, [R21+UR6+0x1080] ;  /* 0x001080061530783b */ /* 0x000ea20008000200 */
[----:B------:R-:W-:Y:S01]  /*3b00*/  FMUL R30, R204, 1.4426950216293334961 ;  /* 0x3fb8aa3bcc1e7820 */ /* 0x000fe20000400000 */
[----:B0-----:R-:W-:Y:S01]  /*3b10*/  F2FP.F16.F32.PACK_AB R92, R111, R136 ;  /* 0x000000886f5c723e */ /* 0x001fe200000000ff */
[----:B------:R-:W-:Y:S01]  /*3b20*/  FADD R97, R113, R196 ;  /* 0x000000c471617221 */ /* 0x000fe20000000000 */
[----:B-1----:R-:W-:Y:S01]  /*3b30*/  F2FP.F16.F32.PACK_AB R93, R142, R127 ;  /* 0x0000007f8e5d723e */ /* 0x002fe200000000ff */
[----:B------:R-:W-:Y:S01]  /*3b40*/  FADD R192, R192, -R69 ;  /* 0x80000045c0c07221 */ /* 0x000fe20000000000 */
[----:B------:R-:W-:Y:S01]  /*3b50*/  F2FP.F16.F32.PACK_AB R94, R130, R109 ;  /* 0x0000006d825e723e */ /* 0x000fe200000000ff */
[----:B------:R-:W-:Y:S01]  /*3b60*/  MUFU.EX2 R107, R107 ;  /* 0x0000006b006b7308 */ /* 0x000fe20000000800 */
[----:B----4-:R-:W-:Y:S01]  /*3b70*/  F2FP.F16.F32.PACK_AB R95, R200, R119 ;  /* 0x00000077c85f723e */ /* 0x010fe200000000ff */
[----:B------:R-:W-:Y:S01]  /*3b80*/  FMUL R115, R202, 1.4426950216293334961 ;  /* 0x3fb8aa3bca737820 */ /* 0x000fe20000400000 */
[----:B------:R-:W-:Y:S01]  /*3b90*/  FADD R214, R214, R129 ;  /* 0x00000081d6d67221 */ /* 0x000fe20000000000 */
[----:B------:R-:W-:Y:S01]  /*3ba0*/  FADD R194, R194, -R69 ;  /* 0x80000045c2c27221 */ /* 0x000fe20000000000 */
[----:B------:R-:W-:-:S03]  /*3bb0*/  FADD R136, R136, R97 ;  /* 0x0000006188887221 */ /* 0x000fc60000000000 */
[----:B------:R-:W0:Y:S01]  /*3bc0*/  MUFU.EX2 R122, R122 ;  /* 0x0000007a007a7308 */ /* 0x000e220000000800 */
[----:B------:R-:W-:Y:S01]  /*3bd0*/  FMUL R77, R192, 1.4426950216293334961 ;  /* 0x3fb8aa3bc04d7820 */ /* 0x000fe20000400000 */
[----:B------:R-:W-:Y:S01]  /*3be0*/  FADD R127, R127, R214 ;  /* 0x000000d67f7f7221 */ /* 0x000fe20000000000 */
[C---:B------:R-:W-:Y:S01]  /*3bf0*/  HMMA.16816.F32 R60, R92.reuse, R98, R60 ;  /* 0x000000625c3c723c */ /* 0x040fe2000000183c */
[----:B------:R-:W-:Y:S01]  /*3c00*/  FMUL R194, R194, 1.4426950216293334961 ;  /* 0x3fb8aa3bc2c27820 */ /* 0x000fe20000400000 */
[----:B------:R-:W1:Y:S03]  /*3c10*/  LDSM.16.M88.4 R96, [R21+UR6+0x880] ;  /* 0x000880061560783b */ /* 0x000e660008000200 */
[----:B------:R-:W3:Y:S01]  /*3c20*/  MUFU.EX2 R30, R30 ;  /* 0x0000001e001e7308 */ /* 0x000ee20000000800 */
[----:B------:R-:W-:Y:S01]  /*3c30*/  HMMA.16816.F32 R100, R92, R58, R100 ;  /* 0x0000003a5c64723c */ /* 0x000fe20000001864 */
[----:B------:R-:W4:Y:S01]  /*3c40*/  LDSM.16.M88.4 R84, [R21+UR6+0x80] ;  /* 0x000080061554783b */ /* 0x000f220008000200 */
[----:B------:R-:W-:Y:S01]  /*3c50*/  FADD R136, R111, R136 ;  /* 0x000000886f887221 */ /* 0x000fe20000000000 */
[----:B------:R-:W-:-:S02]  /*3c60*/  FADD R142, R142, R127 ;  /* 0x0000007f8e8e7221 */ /* 0x000fc40000000000 */
[----:B------:R-:W5:Y:S02]  /*3c70*/  LDSM.16.M88.4 R56, [R21+UR6+0x1880] ;  /* 0x001880061538783b */ /* 0x000f640008000200 */
[----:B------:R-:W2:Y:S01]  /*3c80*/  MUFU.EX2 R115, R115 ;  /* 0x0000007300737308 */ /* 0x000ea20000000800 */
[--C-:B------:R-:W-:Y:S01]  /*3c90*/  FADD R140, R140, -R69.reuse ;  /* 0x800000458c8c7221 */ /* 0x100fe20000000000 */
[----:B------:R-:W-:Y:S01]  /*3ca0*/  FADD R109, R109, R136 ;  /* 0x000000886d6d7221 */ /* 0x000fe20000000000 */
[----:B------:R-:W-:Y:S01]  /*3cb0*/  FADD R119, R119, R142 ;  /* 0x0000008e77777221 */ /* 0x000fe20000000000 */
[----:B------:R-:W-:Y:S01]  /*3cc0*/  FADD R134, R134, -R69 ;  /* 0x8000004586867221 */ /* 0x000fe20000000000 */
[----:B------:R-:W-:-:S03]  /*3cd0*/  FMUL R113, R140, 1.4426950216293334961 ;  /* 0x3fb8aa3b8c717820 */ /* 0x000fc60000400000 */
[----:B------:R-:W-:Y:S01]  /*3ce0*/  MUFU.EX2 R76, R194 ;  /* 0x000000c2004c7308 */ /* 0x000fe20000000800 */
[----:B------:R-:W-:Y:S01]  /*3cf0*/  FADD R130, R130, R109 ;  /* 0x0000006d82827221 */ /* 0x000fe20000000000 */
[----:B------:R-:W-:-:S06]  /*3d00*/  FADD R132, R132, -R69 ;  /* 0x8000004584847221 */ /* 0x000fcc0000000000 */
[----:B------:R-:W1:Y:S01]  /*3d10*/  MUFU.EX2 R77, R77 ;  /* 0x0000004d004d7308 */ /* 0x000e620000000800 */
[----:B------:R-:W-:Y:S01]  /*3d20*/  FADD R119, R200, R119 ;  /* 0x00000077c8777221 */ /* 0x000fe20000000000 */
[----:B------:R-:W-:Y:S01]  /*3d30*/  FMUL R134, R134, 1.4426950216293334961 ;  /* 0x3fb8aa3b86867820 */ /* 0x000fe20000400000 */
[----:B------:R-:W-:Y:S01]  /*3d40*/  FADD R128, R128, -R69 ;  /* 0x8000004580807221 */ /* 0x000fe20000000000 */
[----:B0-----:R-:W-:Y:S01]  /*3d50*/  F2FP.F16.F32.PACK_AB R52, R122, R107 ;  /* 0x0000006b7a34723e */ /* 0x001fe200000000ff */
[----:B------:R-:W-:Y:S01]  /*3d60*/  HMMA.16816.F32 R80, R92, R78, R80 ;  /* 0x0000004e5c50723c */ /* 0x000fe20000001850 */
[----:B------:R-:W-:Y:S01]  /*3d70*/  FADD R107, R107, R130 ;  /* 0x000000826b6b7221 */ /* 0x000fe20000000000 */
[----:B------:R-:W-:Y:S01]  /*3d80*/  FMUL R132, R132, 1.4426950216293334961 ;  /* 0x3fb8aa3b84847820 */ /* 0x000fe20000400000 */
[----:B------:R-:W0:Y:S01]  /*3d90*/  MUFU.EX2 R113, R113 ;  /* 0x0000007100717308 */ /* 0x000e220000000800 */
[----:B------:R-:W-:Y:S01]  /*3da0*/  FADD R73, R73, -R64 ;  /* 0x8000004049497221 */ /* 0x000fe20000000000 */
[----:B------:R-:W-:-:S02]  /*3db0*/  FMUL R128, R128, 1.4426950216293334961 ;  /* 0x3fb8aa3b80807820 */ /* 0x000fc40000400000 */
[----:B---3--:R-:W-:Y:S01]  /*3dc0*/  FADD R78, R30, R119 ;  /* 0x000000771e4e7221 */ /* 0x008fe20000000000 */
[----:B------:R-:W-:Y:S01]  /*3dd0*/  HMMA.16816.F32 R88, R92, R54, R88 ;  /* 0x000000365c58723c */ /* 0x000fe20000001858 */
[C---:B--2---:R-:W-:Y:S01]  /*3de0*/  F2FP.F16.F32.PACK_AB R53, R115.reuse, R30 ;  /* 0x0000001e7335723e */ /* 0x044fe200000000ff */
[----:B------:R-:W-:Y:S01]  /*3df0*/  FADD R107, R122, R107 ;  /* 0x0000006b7a6b7221 */ /* 0x000fe20000000000 */
[----:B------:R-:W2:Y:S01]  /*3e00*/  MUFU.EX2 R75, R75 ;  /* 0x0000004b004b7308 */ /* 0x000ea20000000800 */
[----:B------:R-:W-:Y:S01]  /*3e10*/  FADD R115, R115, R78 ;  /* 0x0000004e73737221 */ /* 0x000fe20000000000 */
[----:B------:R-:W-:Y:S01]  /*3e20*/  FMUL R73, R73, 1.4426950216293334961 ;  /* 0x3fb8aa3b49497820 */ /* 0x000fe20000400000 */
[----:B------:R-:W-:Y:S01]  /*3e30*/  FADD R124, R124, -R69 ;  /* 0x800000457c7c7221 */ /* 0x000fe20000000000 */
[----:B------:R-:W-:-:S04]  /*3e40*/  F2FP.F16.F32.PACK_AB R54, R105, R120 ;  /* 0x000000786936723e */ /* 0x000fc800000000ff */
[----:B------:R-:W3:Y:S01]  /*3e50*/  MUFU.EX2 R134, R134 ;  /* 0x0000008600867308 */ /* 0x000ee20000000800 */
[----:B-1----:R-:W-:Y:S01]  /*3e60*/  F2FP.F16.F32.PACK_AB R55, R77, R76 ;  /* 0x0000004c4d37723e */ /* 0x002fe200000000ff */
[----:B------:R-:W-:Y:S01]  /*3e70*/  FADD R120, R120, R107 ;  /* 0x0000006b78787221 */ /* 0x000fe20000000000 */
[----:B------:R-:W-:Y:S01]  /*3e80*/  FADD R76, R76, R115 ;  /* 0x000000734c4c7221 */ /* 0x000fe20000000000 */
[----:B------:R-:W-:Y:S01]  /*3e90*/  FADD R126, R126, -R69 ;  /* 0x800000457e7e7221 */ /* 0x000fe20000000000 */
[----:B------:R-:W-:-:S03]  /*3ea0*/  FMUL R109, R124, 1.4426950216293334961 ;  /* 0x3fb8aa3b7c6d7820 */ /* 0x000fc60000400000 */
[----:B------:R-:W-:Y:S01]  /*3eb0*/  MUFU.EX2 R132, R132 ;  /* 0x0000008400847308 */ /* 0x000fe20000000800 */
[----:B------:R-:W-:Y:S01]  /*3ec0*/  FADD R105, R105, R120 ;  /* 0x0000007869697221 */ /* 0x000fe20000000000 */
[----:B------:R-:W-:-:S06]  /*3ed0*/  FADD R76, R77, R76 ;  /* 0x0000004c4d4c7221 */ /* 0x000fcc0000000000 */
[----:B------:R-:W1:Y:S01]  /*3ee0*/  MUFU.EX2 R111, R128 ;  /* 0x00000080006f7308 */ /* 0x000e620000000800 */
[--C-:B------:R-:W-:Y:S01]  /*3ef0*/  FADD R133, R133, -R64.reuse ;  /* 0x8000004085857221 */ /* 0x100fe20000000000 */
[----:B------:R-:W-:Y:S01]  /*3f00*/  FMUL R30, R126, 1.4426950216293334961 ;  /* 0x3fb8aa3b7e1e7820 */ /* 0x000fe20000400000 */
[--C-:B------:R-:W-:Y:S01]  /*3f10*/  FADD R118, R118, -R69.reuse ;  /* 0x8000004576767221 */ /* 0x100fe20000000000 */
[----:B------:R-:W-:Y:S01]  /*3f20*/  HMMA.16816.F32 R100, R52, R48, R100 ;  /* 0x000000303464723c */ /* 0x000fe20000001864 */
[----:B------:R-:W-:Y:S01]  /*3f30*/  FADD R232, R232, -R64 ;  /* 0x80000040e8e87221 */ /* 0x000fe20000000000 */
[--C-:B------:R-:W-:Y:S01]  /*3f40*/  FADD R116, R116, -R69.reuse ;  /* 0x8000004574747221 */ /* 0x100fe20000000000 */
[--C-:B------:R-:W-:Y:S01]  /*3f50*/  FADD R112, R112, -R69.reuse ;  /* 0x8000004570707221 */ /* 0x100fe20000000000 */
[----:B------:R-:W5:Y:S01]  /*3f60*/  MUFU.EX2 R73, R73 ;  /* 0x0000004900497308 */ /* 0x000f620000000800 */
[----:B0-----:R-:W-:Y:S01]  /*3f70*/  FADD R77, R113, R76 ;  /* 0x0000004c714d7221 */ /* 0x001fe20000000000 */
[----:B------:R-:W-:Y:S01]  /*3f80*/  FADD R110, R110, -R69 ;  /* 0x800000456e6e7221 */ /* 0x000fe20000000000 */
[----:B------:R-:W-:Y:S01]  /*3f90*/  FADD R48, R114, R105 ;  /* 0x0000006972307221 */ /* 0x000fe20000000000 */
[----:B------:R-:W-:Y:S01]  /*3fa0*/  FMUL R65, R133, 1.4426950216293334961 ;  /* 0x3fb8aa3b85417820 */ /* 0x000fe20000400000 */
[----:B------:R-:W-:Y:S01]  /*3fb0*/  FMUL R118, R118, 1.4426950216293334961 ;  /* 0x3fb8aa3b76767820 */ /* 0x000fe20000400000 */
[----:B------:R-:W-:Y:S01]  /*3fc0*/  FMUL R31, R31, 1.4426950216293334961 ;  /* 0x3fb8aa3b1f1f7820 */ /* 0x000fe20000400000 */
[----:B------:R-:W-:Y:S01]  /*3fd0*/  FADD R230, R230, -R64 ;  /* 0x80000040e6e67221 */ /* 0x000fe20000000000 */
[----:B------:R-:W-:Y:S01]  /*3fe0*/  MUFU.EX2 R67, R67 ;  /* 0x0000004300437308 */ /* 0x000fe20000000800 */
[C---:B--2---:R-:W-:Y:S01]  /*3ff0*/  FADD R49, R75.reuse, R48 ;  /* 0x000000304b317221 */ /* 0x044fe20000000000 */
[----:B------:R-:W-:Y:S01]  /*4000*/  F2FP.F16.F32.PACK_AB R76, R75, R114 ;  /* 0x000000724b4c723e */ /* 0x000fe200000000ff */
[----:B---3--:R-:W-:Y:S01]  /*4010*/  FADD R75, R134, R77 ;  /* 0x0000004d864b7221 */ /* 0x008fe20000000000 */
[----:B------:R-:W-:Y:S01]  /*4020*/  FADD R108, R108, -R69 ;  /* 0x800000456c6c7221 */ /* 0x000fe20000000000 */
[----:B------:R-:W-:Y:S03]  /*4030*/  LDSM.16.M88.4 R92, [R20+UR6+0x880] ;  /* 0x00088006145c783b */ /* 0x000fe60008000200 */
[----:B------:R-:W0:Y:S01]  /*4040*/  MUFU.EX2 R109, R109 ;  /* 0x0000006d006d7308 */ /* 0x000e220000000800 */
[----:B------:R-:W-:Y:S01]  /*4050*/  FMUL R232, R232, 1.4426950216293334961 ;  /* 0x3fb8aa3be8e87820 */ /* 0x000fe20000400000 */
[----:B------:R-:W-:Y:S01]  /*4060*/  FMUL R116, R116, 1.4426950216293334961 ;  /* 0x3fb8aa3b74747820 */ /* 0x000fe20000400000 */
[----:B-1----:R-:W-:-:S05]  /*4070*/  F2FP.F16.F32.PACK_AB R79, R111, R132 ;  /* 0x000000846f4f723e */ /* 0x002fca00000000ff */
[----:B------:R-:W1:Y:S01]  /*4080*/  MUFU.EX2 R70, R70 ;  /* 0x0000004600467308 */ /* 0x000e620000000800 */
[----:B------:R-:W-:Y:S01]  /*4090*/  FADD R48, R106, R49 ;  /* 0x000000316a307221 */ /* 0x000fe20000000000 */
[----:B------:R-:W-:-:S06]  /*40a0*/  FADD R132, R132, R75 ;  /* 0x0000004b84847221 */ /* 0x000fcc0000000000 */
[----:B------:R-:W2:Y:S01]  /*40b0*/  MUFU.EX2 R30, R30 ;  /* 0x0000001e001e7308 */ /* 0x000ea20000000800 */
[----:B------:R-:W-:Y:S01]  /*40c0*/  FMUL R112, R112, 1.4426950216293334961 ;  /* 0x3fb8aa3b70707820 */ /* 0x000fe20000400000 */
[----:B------:R-:W-:Y:S01]  /*40d0*/  HMMA.16816.F32 R80, R52, R96, R80 ;  /* 0x000000603450723c */ /* 0x000fe20000001850 */
[----:B------:R-:W-:-:S05]  /*40e0*/  FADD R132, R111, R132 ;  /* 0x000000846f847221 */ /* 0x000fca0000000000 */
[----:B------:R-:W3:Y:S01]  /*40f0*/  MUFU.EX2 R65, R65 ;  /* 0x0000004100417308 */ /* 0x000ee20000000800 */
[C---:B----4-:R-:W-:Y:S07]  /*4100*/  HMMA.16816.F32 R60, R52.reuse, R84, R60 ;  /* 0x00000054343c723c */ /* 0x050fee000000183c */
[----:B------:R-:W4:Y:S01]  /*4110*/  MUFU.EX2 R118, R118 ;  /* 0x0000007600767308 */ /* 0x000f220000000800 */
[----:B-----5:R-:W-:Y:S01]  /*4120*/  HMMA.16816.F32 R88, R52, R56, R88 ;  /* 0x000000383458723c */ /* 0x020fe20000001858 */
[----:B------:R-:W-:-:S06]  /*4130*/  FMUL R110, R110, 1.4426950216293334961 ;  /* 0x3fb8aa3b6e6e7820 */ /* 0x000fcc0000400000 */
[----:B------:R-:W5:Y:S01]  /*4140*/  MUFU.EX2 R72, R232 ;  /* 0x000000e800487308 */ /* 0x000f620000000800 */
[----:B------:R-:W-:Y:S01]  /*4150*/  FADD R52, R73, R48 ;  /* 0x0000003049347221 */ /* 0x000fe20000000000 */
[----:B------:R-:W-:Y:S01]  /*4160*/  FADD R48, R104, -R69 ;  /* 0x8000004568307221 */ /* 0x000fe20000000000 */
[----:B0-----:R-:W-:-:S05]  /*4170*/  FADD R53, R109, R132 ;  /* 0x000000846d357221 */ /* 0x001fca0000000000 */
[----:B------:R-:W0:Y:S01]  /*4180*/  MUFU.EX2 R97, R116 ;  /* 0x0000007400617308 */ /* 0x000e220000000800 */
[----:B------:R-:W-:Y:S01]  /*4190*/  FADD R49, R67, R52 ;  /* 0x0000003443317221 */ /* 0x000fe20000000000 */
[----:B------:R-:W-:Y:S01]  /*41a0*/  FMUL R230, R230, 1.4426950216293334961 ;  /* 0x3fb8aa3be6e67820 */ /* 0x000fe20000400000 */
[----:B------:R-:W-:-:S05]  /*41b0*/  FMUL R48, R48, 1.4426950216293334961 ;  /* 0x3fb8aa3b30307820 */ /* 0x000fca0000400000 */
[----:B------:R-:W0:Y:S01]  /*41c0*/  MUFU.EX2 R112, R112 ;  /* 0x0000007000707308 */ /* 0x000e220000000800 */
[----:B-1----:R-:W-:Y:S01]  /*41d0*/  FADD R52, R70, R49 ;  /* 0x0000003146347221 */ /* 0x002fe20000000000 */
[----:B--2---:R-:W-:Y:S01]  /*41e0*/  FADD R53, R30, R53 ;  /* 0x000000351e357221 */ /* 0x004fe20000000000 */
[----:B------:R-:W-:-:S05]  /*41f0*/  FMUL R108, R108, 1.4426950216293334961 ;  /* 0x3fb8aa3b6c6c7820 */ /* 0x000fca0000400000 */
[----:B------:R-:W-:Y:S01]  /*4200*/  MUFU.EX2 R31, R31 ;  /* 0x0000001f001f7308 */ /* 0x000fe20000000800 */
[----:B---3--:R-:W-:Y:S01]  /*4210*/  FADD R49, R65, R52 ;  /* 0x0000003441317221 */ /* 0x008fe20000000000 */
[----:B----4-:R-:W-:Y:S01]  /*4220*/  FADD R84, R118, R53 ;  /* 0x0000003576547221 */ /* 0x010fe20000000000 */
[----:B------:R-:W-:Y:S01]  /*4230*/  F2FP.F16.F32.PACK_AB R78, R73, R106 ;  /* 0x0000006a494e723e */ /* 0x000fe200000000ff */
[----:B------:R-:W-:Y:S04]  /*4240*/  LDSM.16.M88.4 R52, [R20+UR6+0x1080] ;  /* 0x001080061434783b */ /* 0x000fe80008000200 */
[----:B------:R-:W1:Y:S01]  /*4250*/  MUFU.EX2 R57, R110 ;  /* 0x0000006e00397308 */ /* 0x000e620000000800 */
[----:B-----5:R-:W-:Y:S01]  /*4260*/  FADD R49, R72, R49 ;  /* 0x0000003148317221 */ /* 0x020fe20000000000 */
[----:B0-----:R-:W-:Y:S01]  /*4270*/  FADD R75, R97, R84 ;  /* 0x00000054614b7221 */ /* 0x001fe20000000000 */
[----:B------:R-:W-:Y:S01]  /*4280*/  F2FP.F16.F32.PACK_AB R77, R134, R113 ;  /* 0x00000071864d723e */ /* 0x000fe200000000ff */
[----:B------:R-:W0:Y:S04]  /*4290*/  LDSM.16.M88.4 R104, [R20+UR6+0x80] ;  /* 0x000080061468783b */ /* 0x000e280008000200 */
[----:B------:R-:W2:Y:S08]  /*42a0*/  MUFU.EX2 R66, R230 ;  /* 0x000000e600427308 */ /* 0x000eb00000000800 */
[----:B------:R3:W4:Y:S01]  /*42b0*/  MUFU.EX2 R56, R48 ;  /* 0x0000003000387308 */ /* 0x0007220000000800 */
[----:B------:R-:W-:-:S07]  /*42c0*/  FADD R96, R112, R75 ;  /* 0x0000004b70607221 */ /* 0x000fce0000000000 */
[----:B------:R-:W5:Y:S01]  /*42d0*/  MUFU.EX2 R73, R108 ;  /* 0x0000006c00497308 */ /* 0x000f620000000800 */
[----:B---3--:R-:W-:Y:S01]  /*42e0*/  FADD R48, R68, R49 ;  /* 0x0000003144307221 */ /* 0x008fe20000000000 */
[----:B-1----:R-:W-:Y:S01]  /*42f0*/  FADD R75, R57, R96 ;  /* 0x00000060394b7221 */ /* 0x002fe20000000000 */
[----:B------:R-:W-:Y:S01]  /*4300*/  HMMA.16816.F32 R60, R76, R86, R60 ;  /* 0x000000564c3c723c */ /* 0x000fe2000000183c */
[----:B------:R-:W-:Y:S01]  /*4310*/  LDSM.16.M88.4 R84, [R20+UR6+0x1880] ;  /* 0x001880061454783b */ /* 0x000fe20008000200 */
[----:B------:R-:W-:-:S04]  /*4320*/  FADD R49, R31, R48 ;  /* 0x000000301f317221 */ /* 0x000fc80000000000 */
[----:B------:R-:W-:Y:S01]  /*4330*/  HMMA.16816.F32 R100, R76, R50, R100 ;  /* 0x000000324c64723c */ /* 0x000fe20000001864 */
[----:B--2---:R-:W-:-:S06]  /*4340*/  FADD R48, R66, R49 ;  /* 0x0000003142307221 */ /* 0x004fcc0000000000 */
[----:B----4-:R-:W-:Y:S01]  /*4350*/  FADD R50, R56, R75 ;  /* 0x0000004b38327221 */ /* 0x010fe20000000000 */
[----:B------:R-:W-:-:S03]  /*4360*/  FADD R75, R29, R48 ;  /* 0x000000301d4b7221 */ /* 0x000fc60000000000 */
[----:B-----5:R-:W-:Y:S01]  /*4370*/  FADD R96, R73, R50 ;  /* 0x0000003249607221 */ /* 0x020fe20000000000 */
[C---:B------:R-:W-:Y:S01]  /*4380*/  HMMA.16816.F32 R88, R76.reuse, R58, R88 ;  /* 0x0000003a4c58723c */ /* 0x040fe20000001858 */
[----:B------:R-:W1:Y:S04]  /*4390*/  SHFL.BFLY PT, R58, R75, 0x2, 0x1f ;  /* 0x0c401f004b3a7f89 */ /* 0x000e6800000e0000 */
[----:B------:R-:W2:Y:S01]  /*43a0*/  SHFL.BFLY PT, R59, R96, 0x2, 0x1f ;  /* 0x0c401f00603b7f89 */ /* 0x000ea200000e0000 */
[----:B------:R-:W-:Y:S01]  /*43b0*/  HMMA.16816.F32 R80, R76, R98, R80 ;  /* 0x000000624c50723c */ /* 0x000fe20000001850 */
[----:B------:R-:W-:Y:S02]  /*43c0*/  F2FP.F16.F32.PACK_AB R48, R70, R67 ;  /* 0x000000434630723e */ /* 0x000fe400000000ff */
[----:B------:R-:W-:-:S02]  /*43d0*/  F2FP.F16.F32.PACK_AB R49, R30, R109 ;  /* 0x0000006d1e31723e */ /* 0x000fc400000000ff */
[----:B------:R-:W-:Y:S02]  /*43e0*/  F2FP.F16.F32.PACK_AB R50, R72, R65 ;  /* 0x000000414832723e */ /* 0x000fe400000000ff */
[----:B------:R-:W-:-:S07]  /*43f0*/  F2FP.F16.F32.PACK_AB R51, R97, R118 ;  /* 0x000000766133723e */ /* 0x000fce00000000ff */
[----:B0-----:R-:W-:Y:S01]  /*4400*/  HMMA.16816.F32 R60, R48, R104, R60 ;  /* 0x00000068303c723c */ /* 0x001fe2000000183c */
[----:B-1----:R-:W-:Y:S01]  /*4410*/  FADD R30, R75, R58 ;  /* 0x0000003a4b1e7221 */ /* 0x002fe20000000000 */
[----:B--2---:R-:W-:-:S08]  /*4420*/  FADD R67, R96, R59 ;  /* 0x0000003b60437221 */ /* 0x004fd00000000000 */
[C---:B------:R-:W-:Y:S01]  /*4430*/  HMMA.16816.F32 R80, R48.reuse, R92, R80 ;  /* 0x0000005c3050723c */ /* 0x040fe20000001850 */
[----:B------:R-:W0:Y:S04]  /*4440*/  SHFL.BFLY PT, R65, R30, 0x1, 0x1f ;  /* 0x0c201f001e417f89 */ /* 0x000e2800000e0000 */
[----:B------:R-:W1:Y:S01]  /*4450*/  SHFL.BFLY PT, R70, R67, 0x1, 0x1f ;  /* 0x0c201f0043467f89 */ /* 0x000e6200000e0000 */
[C---:B------:R-:W-:Y:S06]  /*4460*/  HMMA.16816.F32 R100, R48.reuse, R52, R100 ;  /* 0x000000343064723c */ /* 0x040fec0000001864 */
[----:B------:R-:W-:Y:S01]  /*4470*/  HMMA.16816.F32 R48, R48, R84, R88 ;  /* 0x000000543030723c */ /* 0x000fe20000001858 */
[----:B------:R-:W-:Y:S01]  /*4480*/  UIADD3 UR4, UR4, 0x80, URZ ;  /* 0x0000008004047890 */ /* 0x000fe2000fffe03f */
[----:B------:R-:W-:-:S05]  /*4490*/  F2FP.F16.F32.PACK_AB R76, R31, R68 ;  /* 0x000000441f4c723e */ /* 0x000fca00000000ff */
[----:B------:R-:W-:Y:S02]  /*44a0*/  ISETP.LE.AND P0, PT, R8, UR4, PT ;  /* 0x0000000408007c0c */ /* 0x000fe4000bf03270 */
[----:B------:R-:W-:Y:S02]  /*44b0*/  F2FP.F16.F32.PACK_AB R77, R57, R112 ;  /* 0x00000070394d723e */ /* 0x000fe400000000ff */
[----:B------:R-:W-:Y:S02]  /*44c0*/  F2FP.F16.F32.PACK_AB R78, R29, R66 ;  /* 0x000000421d4e723e */ /* 0x000fe400000000ff */
[----:B------:R-:W-:Y:S01]  /*44d0*/  F2FP.F16.F32.PACK_AB R79, R73, R56 ;  /* 0x00000038494f723e */ /* 0x000fe200000000ff */
[----:B0-----:R-:W-:Y:S01]  /*44e0*/  FADD R65, R30, R65 ;  /* 0x000000411e417221 */ /* 0x001fe20000000000 */
[----:B-1----:R-:W-:-:S05]  /*44f0*/  FADD R70, R67, R70 ;  /* 0x0000004643467221 */ /* 0x002fca0000000000 */
[----:B------:R-:W-:Y:S01]  /*4500*/  HMMA.16816.F32 R60, R76, R106, R60 ;  /* 0x0000006a4c3c723c */ /* 0x000fe2000000183c */
[----:B------:R-:W-:Y:S01]  /*4510*/  FFMA R15, R74, R15, R65 ;  /* 0x0000000f4a0f7223 */ /* 0x000fe20000000041 */
[----:B------:R-:W-:Y:S01]  /*4520*/  FFMA R28, R71, R28, R70 ;  /* 0x0000001c471c7223 */ /* 0x000fe20000000046 */
[----:B------:R-:W-:-:S03]  /*4530*/  IMAD R16, R17, 0x80, R16 ;  /* 0x0000008011107824 */ /* 0x000fc600078e0210 */
[----:B------:R-:W-:Y:S01]  /*4540*/  HMMA.16816.F32 R56, R76, R94, R80 ;  /* 0x0000005e4c38723c */ /* 0x000fe20000001850 */
[----:B------:R-:W-:Y:S02]  /*4550*/  IMAD R22, R13, 0x80, R22 ;  /* 0x000000800d167824 */ /* 0x000fe400078e0216 */
[----:B------:R-:W-:-:S03]  /*4560*/  IMAD.MOV.U32 R29, RZ, RZ, R64 ;  /* 0x000000ffff1d7224 */ /* 0x000fc600078e0040 */
[----:B------:R-:W-:Y:S01]  /*4570*/  HMMA.16816.F32 R52, R76, R54, R100 ;  /* 0x000000364c34723c */ /* 0x000fe20000001864 */
[----:B------:R-:W-:-:S05]  /*4580*/  IMAD.MOV.U32 R30, RZ, RZ, R69 ;  /* 0x000000ffff1e7224 */ /* 0x000fca00078e0045 */
[----:B------:R-:W-:Y:S01]  /*4590*/  HMMA.16816.F32 R48, R76, R86, R48 ;  /* 0x000000564c30723c */ /* 0x000fe20000001830 */
[----:B------:R-:W-:-:S08]  /*45a0*/  NOP ;  /* 0x0000000000007918 */ /* 0x000fd00000000000 */
[----:B------:R-:W-:-:S15]  /*45b0*/  @!P0 BRA `(.L_x_1) ;  /* 0xffffffc800308947 */ /* 0x000fde000383ffff */
.L_x_0:
[C---:B-1----:R-:W-:Y:S01]  /*45c0*/  LOP3.LUT R7, R0.reuse, 0x1c, RZ, 0xc0, !PT ;  /* 0x0000001c00077812 */ /* 0x042fe200078ec0ff */
[----:B------:R-:W-:Y:S01]  /*45d0*/  BAR.SYNC.DEFER_BLOCKING 0x0 ;  /* 0x0000000000007b1d */ /* 0x000fe20000010000 */
[----:B------:R-:W-:Y:S02]  /*45e0*/  MOV R14, R28 ;  /* 0x0000001c000e7202 */ /* 0x000fe40000000f00 */
[----:B------:R-:W-:Y:S01]  /*45f0*/  FSETP.GT.AND P1, PT, |R15|, 8.50705917302346158658e+37, PT ;  /* 0x7e8000000f00780b */ /* 0x000fe20003f24200 */
[----:B------:R-:W-:Y:S01]  /*4600*/  IMAD.SHL.U32 R8, R7, 0x2, RZ ;  /* 0x0000000207087824 */ /* 0x000fe200078e00ff */
[----:B------:R-:W-:Y:S01]  /*4610*/  SHF.R.U32.HI R7, RZ, 0x1, R3 ;  /* 0x00000001ff077819 */ /* 0x000fe20000011603 */
[----:B------:R-:W-:Y:S01]  /*4620*/  IMAD.SHL.U32 R3, R0, 0x80, RZ ;  /* 0x0000008000037824 */ /* 0x000fe200078e00ff */
[C---:B------:R-:W-:Y:S01]  /*4630*/  FSETP.GT.AND P0, PT, |R14|.reuse, 8.50705917302346158658e+37, PT ;  /* 0x7e8000000e00780b */ /* 0x040fe20003f04200 */
[----:B------:R-:W-:Y:S01]  /*4640*/  ULDC.64 UR4, c[0x0][0x270] ;  /* 0x00009c0000047ab9 */ /* 0x000fe20000000a00 */
[----:B------:R-:W-:Y:S01]  /*4650*/  LOP3.LUT R12, R7, 0x1f8, R10, 0x78, !PT ;  /* 0x000001f8070c7812 */ /* 0x000fe200078e780a */
[----:B------:R-:W-:Y:S01]  /*4660*/  FMUL R7, R14, 8388608 ;  /* 0x4b0000000e077820 */ /* 0x000fe20000400000 */
[----:B------:R-:W-:Y:S01]  /*4670*/  LOP3.LUT R3, R3, 0x600, RZ, 0xc0, !PT ;  /* 0x0000060003037812 */ /* 0x000fe200078ec0ff */
[----:B------:R-:W-:Y:S01]  /*4680*/  UIMAD UR4, UR7, UR4, URZ ;  /* 0x00000004070472a4 */ /* 0x000fe2000f8e023f */
[----:B------:R-:W-:-:S02]  /*4690*/  FSETP.GEU.AND P5, PT, |R15|, 1.175494350822287508e-38, PT ;  /* 0x008000000f00780b */ /* 0x000fc40003fae200 */
[----:B------:R-:W-:Y:S01]  /*46a0*/  IADD3 R29, R12, UR6, R3 ;  /* 0x000000060c1d7c10 */ /* 0x000fe2000fffe003 */
[C---:B------:R-:W-:Y:S01]  /*46b0*/  FMUL R3, R15.reuse, 8388608 ;  /* 0x4b0000000f037820 */ /* 0x040fe20000400000 */
[----:B------:R-:W-:Y:S01]  /*46c0*/  FSETP.GEU.AND P4, PT, |R14|, 1.175494350822287508e-38, PT ;  /* 0x008000000e00780b */ /* 0x000fe20003f8e200 */
[----:B------:R-:W-:Y:S01]  /*46d0*/  @P1 FMUL R48, R48, 0.25 ;  /* 0x3e80000030301820 */ /* 0x000fe20000400000 */
[----:B------:R-:W-:Y:S01]  /*46e0*/  FSETP.GEU.AND P2, PT, R15, 1.175494350822287508e-38, PT ;  /* 0x008000000f00780b */ /* 0x000fe20003f4e000 */
[----:B------:R-:W-:Y:S01]  /*46f0*/  @P1 FMUL R52, R52, 0.25 ;  /* 0x3e80000034341820 */ /* 0x000fe20000400000 */
[C---:B------:R-:W-:Y:S01]  /*4700*/  FSETP.GEU.AND P3, PT, R14.reuse, 1.175494350822287508e-38, PT ;  /* 0x008000000e00780b */ /* 0x040fe20003f6e000 */
[----:B------:R-:W-:Y:S01]  /*4710*/  @P0 FMUL R51, R51, 0.25 ;  /* 0x3e80000033330820 */ /* 0x000fe20000400000 */
[----:B------:R-:W-:Y:S01]  /*4720*/  FSEL R31, R3, R15, !P2 ;  /* 0x0000000f031f7208 */ /* 0x000fe20005000000 */
[----:B------:R-:W-:Y:S01]  /*4730*/  @P1 FMUL R15, R15, 0.25 ;  /* 0x3e8000000f0f1820 */ /* 0x000fe20000400000 */
[----:B------:R-:W-:Y:S01]  /*4740*/  FSEL R33, R7, R14, !P3 ;  /* 0x0000000e07217208 */ /* 0x000fe20005800000 */
[----:B------:R-:W-:Y:S01]  /*4750*/  @P0 FMUL R14, R14, 0.25 ;  /* 0x3e8000000e0e0820 */ /* 0x000fe20000400000 */
[----:B------:R-:W-:Y:S01]  /*4760*/  LOP3.LUT R8, R8, 0x260, R11, 0x78, !PT ;  /* 0x0000026008087812 */ /* 0x000fe200078e780b */
[----:B------:R-:W-:Y:S01]  /*4770*/  @!P5 FMUL R15, R15, 16777216 ;  /* 0x4b8000000f0fd820 */ /* 0x000fe20000400000 */
[----:B------:R-:W-:Y:S01]  /*4780*/  SHF.R.U32.HI R11, RZ, 0x1, R0 ;  /* 0x00000001ff0b7819 */ /* 0x000fe20000011600 */
[----:B------:R-:W-:Y:S01]  /*4790*/  @!P4 FMUL R14, R14, 16777216 ;  /* 0x4b8000000e0ec820 */ /* 0x000fe20000400000 */
[----:B------:R-:W-:Y:S01]  /*47a0*/  @P0 FMUL R50, R50, 0.25 ;  /* 0x3e80000032320820 */ /* 0x000fe20000400000 */
[----:B------:R-:W-:-:S02]  /*47b0*/  IMAD R28, R9, 0x4, R8 ;  /* 0x00000004091c7824 */ /* 0x000fc400078e0208 */
[----:B------:R-:W-:Y:S01]  /*47c0*/  @P0 FMUL R55, R55, 0.25 ;  /* 0x3e80000037370820 */ /* 0x000fe20000400000 */
[----:B------:R-:W0:Y:S01]  /*47d0*/  MUFU.RCP R8, R15 ;  /* 0x0000000f00087308 */ /* 0x000e220000001000 */
[----:B------:R-:W-:Y:S01]  /*47e0*/  @P0 FMUL R54, R54, 0.25 ;  /* 0x3e80000036360820 */ /* 0x000fe20000400000 */
[----:B------:R-:W-:Y:S01]  /*47f0*/  @P0 FMUL R59, R59, 0.25 ;  /* 0x3e8000003b3b0820 */ /* 0x000fe20000400000 */
[----:B------:R-:W-:Y:S01]  /*4800*/  @P0 FMUL R58, R58, 0.25 ;  /* 0x3e8000003a3a0820 */ /* 0x000fe20000400000 */
[----:B------:R-:W-:Y:S01]  /*4810*/  @P0 FMUL R63, R63, 0.25 ;  /* 0x3e8000003f3f0820 */ /* 0x000fe20000400000 */
[----:B------:R-:W-:Y:S01]  /*4820*/  @P0 FMUL R62, R62, 0.25 ;  /* 0x3e8000003e3e0820 */ /* 0x000fe20000400000 */
[----:B------:R-:W-:Y:S01]  /*4830*/  LOP3.LUT R10, R10, 0x38, RZ, 0xc0, !PT ;  /* 0x000000380a0a7812 */ /* 0x000fe200078ec0ff */
[----:B------:R-:W-:Y:S01]  /*4840*/  @!P5 FMUL R48, R48, 16777216 ;  /* 0x4b8000003030d820 */ /* 0x000fe20000400000 */
[----:B------:R-:W1:Y:S01]  /*4850*/  MUFU.RCP R3, R14 ;  /* 0x0000000e00037308 */ /* 0x000e620000001000 */
[----:B------:R-:W-:Y:S01]  /*4860*/  LOP3.LUT R11, R11, 0x4, RZ, 0xc0, !PT ;  /* 0x000000040b0b7812 */ /* 0x000fe200078ec0ff */
[----:B------:R-:W-:Y:S01]  /*4870*/  @!P5 FMUL R52, R52, 16777216 ;  /* 0x4b8000003434d820 */ /* 0x000fe20000400000 */
[----:B------:R-:W-:Y:S01]  /*4880*/  @P1 FMUL R56, R56, 0.25 ;  /* 0x3e80000038381820 */ /* 0x000fe20000400000 */
[----:B------:R-:W-:Y:S01]  /*4890*/  @P1 FMUL R60, R60, 0.25 ;  /* 0x3e8000003c3c1820 */ /* 0x000fe20000400000 */
[----:B------:R-:W-:Y:S01]  /*48a0*/  @!P4 FMUL R51, R51, 16777216 ;  /* 0x4b8000003333c820 */ /* 0x000fe20000400000 */
[----:B------:R-:W-:Y:S01]  /*48b0*/  @!P4 FMUL R50, R50, 16777216 ;  /* 0x4b8000003232c820 */ /* 0x000fe20000400000 */
[----:B------:R-:W-:Y:S01]  /*48c0*/  @!P4 FMUL R55, R55, 16777216 ;  /* 0x4b8000003737c820 */ /* 0x000fe20000400000 */
[----:B------:R-:W-:Y:S01]  /*48d0*/  @!P4 FMUL R54, R54, 16777216 ;  /* 0x4b8000003636c820 */ /* 0x000fe20000400000 */
[----:B------:R-:W-:Y:S01]  /*48e0*/  @!P4 FMUL R59, R59, 16777216 ;  /* 0x4b8000003b3bc820 */ /* 0x000fe20000400000 */
[----:B------:R-:W-:Y:S01]  /*48f0*/  @!P4 FMUL R58, R58, 16777216 ;  /* 0x4b8000003a3ac820 */ /* 0x000fe20000400000 */
[----:B------:R-:W-:Y:S01]  /*4900*/  @!P4 FMUL R63, R63, 16777216 ;  /* 0x4b8000003f3fc820 */ /* 0x000fe20000400000 */
[----:B------:R-:W-:Y:S01]  /*4910*/  @!P4 FMUL R62, R62, 16777216 ;  /* 0x4b8000003e3ec820 */ /* 0x000fe20000400000 */
[----:B------:R-:W-:Y:S01]  /*4920*/  IADD3 R30, R11, UR6, R10 ;  /* 0x000000060b1e7c10 */ /* 0x000fe2000fffe00a */
[C---:B0-----:R-:W-:Y:S01]  /*4930*/  FMUL R7, R8.reuse, R48 ;  /* 0x0000003008077220 */ /* 0x041fe20000400000 */
[----:B------:R-:W-:Y:S01]  /*4940*/  FMUL R10, R8, R52 ;  /* 0x00000034080a7220 */ /* 0x000fe20000400000 */
[----:B------:R-:W-:Y:S01]  /*4950*/  @!P5 FMUL R56, R56, 16777216 ;  /* 0x4b8000003838d820 */ /* 0x000fe20000400000 */
[----:B------:R-:W-:Y:S01]  /*4960*/  @!P5 FMUL R60, R60, 16777216 ;  /* 0x4b8000003c3cd820 */ /* 0x000fe20000400000 */
[C---:B-1----:R-:W-:Y:S01]  /*4970*/  FMUL R9, R3.reuse, R51 ;  /* 0x0000003303097220 */ /* 0x042fe20000400000 */
[C---:B------:R-:W-:Y:S01]  /*4980*/  FMUL R12, R3.reuse, R50 ;  /* 0x00000032030c7220 */ /* 0x040fe20000400000 */
[C---:B------:R-:W-:Y:S01]  /*4990*/  FMUL R14, R3.reuse, R55 ;  /* 0x00000037030e7220 */ /* 0x040fe20000400000 */
[C---:B------:R-:W-:Y:S01]  /*49a0*/  FMUL R13, R3.reuse, R54 ;  /* 0x00000036030d7220 */ /* 0x040fe20000400000 */
[C---:B------:R-:W-:Y:S01]  /*49b0*/  FMUL R15, R3.reuse, R59 ;  /* 0x0000003b030f7220 */ /* 0x040fe20000400000 */
[C---:B------:R-:W-:Y:S01]  /*49c0*/  FMUL R17, R3.reuse, R58 ;  /* 0x0000003a03117220 */ /* 0x040fe20000400000 */
[C---:B------:R-:W-:Y:S01]  /*49d0*/  FMUL R20, R3.reuse, R63 ;  /* 0x0000003f03147220 */ /* 0x040fe20000400000 */
[----:B------:R-:W-:Y:S01]  /*49e0*/  FMUL R22, R3, R62 ;  /* 0x0000003e03167220 */ /* 0x000fe20000400000 */
[----:B------:R-:W-:Y:S01]  /*49f0*/  @P1 FMUL R49, R49, 0.25 ;  /* 0x3e80000031311820 */ /* 0x000fe20000400000 */
[----:B------:R-:W-:Y:S01]  /*4a00*/  @P1 FMUL R53, R53, 0.25 ;  /* 0x3e80000035351820 */ /* 0x000fe20000400000 */
[----:B------:R-:W-:-:S02]  /*4a10*/  VIADD R3, R31, 0xc0cafb0d ;  /* 0xc0cafb0d1f037836 */ /* 0x000fc40000000000 */
[C---:B------:R-:W-:Y:S01]  /*4a20*/  FMUL R11, R8.reuse, R56 ;  /* 0x00000038080b7220 */ /* 0x040fe20000400000 */
[C---:B------:R-:W-:Y:S01]  /*4a30*/  FMUL R16, R8.reuse, R60 ;  /* 0x0000003c08107220 */ /* 0x040fe20000400000 */
[----:B------:R-:W-:Y:S01]  /*4a40*/  F2FP.F16.F32.PACK_AB R25, R7, R10 ;  /* 0x0000000a0719723e */ /* 0x000fe200000000ff */
[----:B------:R-:W-:Y:S01]  /*4a50*/  @P1 FMUL R57, R57, 0.25 ;  /* 0x3e80000039391820 */ /* 0x000fe20000400000 */
[----:B------:R-:W-:Y:S01]  /*4a60*/  @P1 FMUL R61, R61, 0.25 ;  /* 0x3e8000003d3d1820 */ /* 0x000fe20000400000 */
[----:B------:R-:W-:Y:S02]  /*4a70*/  VIADD R7, R33, 0xc0cafb0d ;  /* 0xc0cafb0d21077836 */ /* 0x000fe40000000000 */
[----:B------:R-:W-:Y:S01]  /*4a80*/  @!P5 FMUL R49, R49, 16777216 ;  /* 0x4b8000003131d820 */ /* 0x000fe20000400000 */
[----:B------:R-:W-:Y:S01]  /*4a90*/  @!P5 FMUL R53, R53, 16777216 ;  /* 0x4b8000003535d820 */ /* 0x000fe20000400000 */
[----:B------:R-:W-:Y:S01]  /*4aa0*/  LOP3.LUT R3, R3, 0xff800000, RZ, 0xc0, !PT ;  /* 0xff80000003037812 */ /* 0x000fe200078ec0ff */
[----:B------:R-:W-:Y:S01]  /*4ab0*/  @!P5 FMUL R57, R57, 16777216 ;  /* 0x4b8000003939d820 */ /* 0x000fe20000400000 */
[----:B------:R-:W-:Y:S01]  /*4ac0*/  F2FP.F16.F32.PACK_AB R24, R11, R16 ;  /* 0x000000100b18723e */ /* 0x000fe200000000ff */
[----:B------:R-:W-:Y:S01]  /*4ad0*/  @!P5 FMUL R61, R61, 16777216 ;  /* 0x4b8000003d3dd820 */ /* 0x000fe20000400000 */
[C---:B------:R-:W-:Y:S01]  /*4ae0*/  FMUL R11, R8.reuse, R49 ;  /* 0x00000031080b7220 */ /* 0x040fe20000400000 */
[----:B------:R-:W-:Y:S01]  /*4af0*/  FMUL R16, R8, R53 ;  /* 0x0000003508107220 */ /* 0x000fe20000400000 */
[----:B------:R-:W-:Y:S01]  /*4b00*/  LOP3.LUT R10, R7, 0xff800000, RZ, 0xc0, !PT ;  /* 0xff800000070a7812 */ /* 0x000fe200078ec0ff */
[----:B------:R-:W-:-:S02]  /*4b10*/  IMAD.IADD R7, R31, 0x1, -R3 ;  /* 0x000000011f077824 */ /* 0x000fc400078e0a03 */
[C---:B------:R-:W-:Y:S01]  /*4b20*/  FMUL R18, R8.reuse, R57 ;  /* 0x0000003908127220 */ /* 0x040fe20000400000 */
[----:B------:R-:W-:Y:S01]  /*4b30*/  FMUL R19, R8, R61 ;  /* 0x0000003d08137220 */ /* 0x000fe20000400000 */
[----:B------:R-:W-:Y:S01]  /*4b40*/  IADD3 R8, R33, -R10, RZ ;  /* 0x8000000a21087210 */ /* 0x000fe20007ffe0ff */
[----:B------:R-:W-:Y:S01]  /*4b50*/  FADD R7, R7, -1 ;  /* 0xbf80000007077421 */ /* 0x000fe20000000000 */
[----:B------:R-:W-:Y:S01]  /*4b60*/  F2FP.F16.F32.PACK_AB R27, R11, R16 ;  /* 0x000000100b1b723e */ /* 0x000fe200000000ff */
[----:B------:R-:W-:Y:S01]  /*4b70*/  IMAD.MOV.U32 R16, RZ, RZ, 0x3dc6b27f ;  /* 0x3dc6b27fff107424 */ /* 0x000fe200078e00ff */
[----:B------:R-:W-:Y:S01]  /*4b80*/  F2FP.F16.F32.PACK_AB R26, R18, R19 ;  /* 0x00000013121a723e */ /* 0x000fe200000000ff */
[----:B------:R-:W-:Y:S01]  /*4b90*/  FADD R11, R8, -1 ;  /* 0xbf800000080b7421 */ /* 0x000fe20000000000 */
[----:B------:R-:W-:Y:S01]  /*4ba0*/  F2FP.F16.F32.PACK_AB R21, R9, R14 ;  /* 0x0000000e0915723e */ /* 0x000fe200000000ff */
[-C--:B------:R-:W-:Y:S01]  /*4bb0*/  FFMA.FTZ R8, R7, R16.reuse, -0.16845393180847167969 ;  /* 0xbe2c7f3007087423 */ /* 0x080fe20000010010 */
[----:B------:R-:W-:Y:S01]  /*4bc0*/  F2FP.F16.F32.PACK_AB R23, R12, R13 ;  /* 0x0000000d0c17723e */ /* 0x000fe200000000ff */
[----:B------:R-:W-:Y:S01]  /*4bd0*/  FFMA.FTZ R12, R11, R16, -0.16845393180847167969 ;  /* 0xbe2c7f300b0c7423 */ /* 0x000fe20000010010 */
[----:B------:R-:W-:Y:S01]  /*4be0*/  F2FP.F16.F32.PACK_AB R22, R17, R22 ;  /* 0x000000161116723e */ /* 0x000fe200000000ff */
[----:B------:R-:W-:Y:S01]  /*4bf0*/  FFMA.FTZ R8, R7, R8, 0.1716887056827545166 ;  /* 0x3e2fcf2a07087423 */ /* 0x000fe20000010008 */
[----:B------:R-:W-:Y:S01]  /*4c00*/  LOP3.LUT R9, R28, 0x40, RZ, 0x3c, !PT ;  /* 0x000000401c097812 */ /* 0x000fe200078e3cff */
[----:B------:R-:W-:Y:S01]  /*4c10*/  STS.64 [R28+UR6], R24 ;  /* 0x000000181c007988 */ /* 0x000fe20008000a06 */
[----:B------:R-:W-:Y:S01]  /*4c20*/  F2FP.F16.F32.PACK_AB R20, R15, R20 ;  /* 0x000000140f14723e */ /* 0x000fe200000000ff */
[----:B------:R-:W-:Y:S01]  /*4c30*/  FFMA.FTZ R12, R11, R12, 0.1716887056827545166 ;  /* 0x3e2fcf2a0b0c7423 */ /* 0x000fe2000001000c */
[----:B------:R-:W-:Y:S01]  /*4c40*/  FFMA.FTZ R8, R7, R8, -0.17900948226451873779 ;  /* 0xbe374e4307087423 */ /* 0x000fe20000010008 */
[----:B------:R-:W-:Y:S01]  /*4c50*/  STS.64 [R28+UR6+0x100], R26 ;  /* 0x0001001a1c007988 */ /* 0x000fe20008000a06 */
[----:B------:R-:W0:Y:S01]  /*4c60*/  LDC R16, c[0x0][0x278] ;  /* 0x00009e00ff107b82 */ /* 0x000e220000000800 */
[----:B------:R-:W-:Y:S01]  /*4c70*/  FFMA.FTZ R12, R11, R12, -0.17900948226451873779 ;  /* 0xbe374e430b0c7423 */ /* 0x000fe2000001000c */
[----:B------:R-:W-:Y:S01]  /*4c80*/  FFMA.FTZ R8, R7, R8, 0.20512372255325317383 ;  /* 0x3e520bf407087423 */ /* 0x000fe20000010008 */
[----:B------:R-:W-:Y:S01]  /*4c90*/  STS.64 [R9+UR6+0x400], R22 ;  /* 0x0004001609007988 */ /* 0x000fe20008000a06 */
[C---:B------:R-:W-:Y:S01]  /*4ca0*/  LOP3.LUT P0, RZ, R0.reuse, 0xe0, RZ, 0xc0, !PT ;  /* 0x000000e000ff7812 */ /* 0x040fe2000780c0ff */
[----:B------:R-:W-:Y:S01]  /*4cb0*/  FFMA.FTZ R12, R11, R12, 0.20512372255325317383 ;  /* 0x3e520bf40b0c7423 */ /* 0x000fe2000001000c */
[----:B------:R-:W-:Y:S01]  /*4cc0*/  FFMA.FTZ R8, R7, R8, -0.24046532809734344482 ;  /* 0xbe763c8b07087423 */ /* 0x000fe20000010008 */
[----:B------:R1:W-:Y:S01]  /*4cd0*/  STS.64 [R9+UR6+0x500], R20 ;  /* 0x0005001409007988 */ /* 0x0003e20008000a06 */
[----:B------:R-:W-:-:S02]  /*4ce0*/  IMAD.SHL.U32 R0, R0, 0x4, RZ ;  /* 0x0000000400007824 */ /* 0x000fc400078e00ff */
[----:B------:R-:W-:Y:S01]  /*4cf0*/  FFMA.FTZ R12, R11, R12, -0.24046532809734344482 ;  /* 0xbe763c8b0b0c7423 */ /* 0x000fe2000001000c */
[----:B------:R-:W-:Y:S01]  /*4d00*/  FFMA.FTZ R8, R7, R8, 0.28857114911079406738 ;  /* 0x3e93bf9907087423 */ /* 0x000fe20000010008 */
[----:B------:R-:W-:Y:S01]  /*4d10*/  BAR.SYNC.DEFER_BLOCKING 0x0 ;  /* 0x0000000000007b1d */ /* 0x000fe20000010000 */
[----:B------:R-:W-:Y:S01]  /*4d20*/  I2FP.F32.S32 R3, R3 ;  /* 0x0000000300037245 */ /* 0x000fe20000201400 */
[----:B------:R-:W-:Y:S01]  /*4d30*/  FFMA.FTZ R12, R11, R12, 0.28857114911079406738 ;  /* 0x3e93bf990b0c7423 */ /* 0x000fe2000001000c */
[----:B------:R-:W-:Y:S01]  /*4d40*/  FFMA.FTZ R8, R7, R8, -0.36067417263984680176 ;  /* 0xbeb8aa4907087423 */ /* 0x000fe20000010008 */
[----:B------:R-:W-:Y:S01]  /*4d50*/  LOP3.LUT R13, R0, 0x40, RZ, 0xc0, !PT ;  /* 0x00000040000d7812 */ /* 0x000fe200078ec0ff */
[----:B------:R-:W-:Y:S01]  /*4d60*/  USHF.L.U32 UR8, UR4, 0x1, URZ ;  /* 0x0000000104087899 */ /* 0x000fe2000800063f */
[----:B------:R-:W-:Y:S01]  /*4d70*/  FFMA.FTZ R12, R11, R12, -0.36067417263984680176 ;  /* 0xbeb8aa490b0c7423 */ /* 0x000fe2000001000c */
[----:B------:R-:W-:Y:S01]  /*4d80*/  FFMA.FTZ R8, R7, R8, 0.48089820146560668945 ;  /* 0x3ef6384a07087423 */ /* 0x000fe20000010008 */
[----:B------:R-:W2:Y:S01]  /*4d90*/  LDC.64 R14, c[0x0][0x228] ;  /* 0x00008a00ff0e7b82 */ /* 0x000ea20000000a00 */
[----:B------:R-:W-:Y:S01]  /*4da0*/  FSEL R0, RZ, -23, P2 ;  /* 0xc1b80000ff007808 */ /* 0x000fe20001000000 */
[----:B------:R-:W-:Y:S01]  /*4db0*/  FFMA.FTZ R12, R11, R12, 0.48089820146560668945 ;  /* 0x3ef6384a0b0c7423 */ /* 0x000fe2000001000c */
[----:B------:R-:W-:Y:S01]  /*4dc0*/  FFMA.FTZ R8, R7, R8, -0.72134751081466674805 ;  /* 0xbf38aa3b07087423 */ /* 0x000fe20000010008 */
[----:B------:R-:W-:Y:S01]  /*4dd0*/  ISETP.GE.U32.AND P2, PT, R31, 0x7f800000, PT ;  /* 0x7f8000001f00780c */ /* 0x000fe20003f46070 */
[----:B------:R-:W-:-:S02]  /*4de0*/  IMAD.IADD R30, R13, 0x1, R30 ;  /* 0x000000010d1e7824 */ /* 0x000fc400078e021e */
[----:B------:R-:W-:Y:S01]  /*4df0*/  FFMA.FTZ R12, R11, R12, -0.72134751081466674805 ;  /* 0xbf38aa3b0b0c7423 */ /* 0x000fe2000001000c */
[----:B------:R-:W-:Y:S01]  /*4e00*/  FMUL R8, R7, R8 ;  /* 0x0000000807087220 */ /* 0x000fe20000400000 */
[----:B-1----:R-:W-:Y:S01]  /*4e10*/  FSEL R9, RZ, -23, P3 ;  /* 0xc1b80000ff097808 */ /* 0x002fe20001800000 */
[----:B------:R-:W-:Y:S01]  /*4e20*/  FFMA.FTZ R0, R3, 1.1920928955078125e-07, R0 ;  /* 0x3400000003007823 */ /* 0x000fe20000010000 */
[----:B------:R-:W-:Y:S01]  /*4e30*/  FMUL R12, R11, R12 ;  /* 0x0000000c0b0c7220 */ /* 0x000fe20000400000 */
[----:B------:R-:W-:Y:S01]  /*4e40*/  FMUL R8, R7, R8 ;  /* 0x0000000807087220 */ /* 0x000fe20000400000 */
[----:B------:R-:W-:Y:S01]  /*4e50*/  I2FP.F32.S32 R10, R10 ;  /* 0x0000000a000a7245 */ /* 0x000fe20000201400 */
[----:B0-----:R-:W-:Y:S02]  /*4e60*/  IMAD R13, R6, R16, RZ ;  /* 0x00000010060d7224 */ /* 0x001fe400078e02ff */
[----:B------:R-:W-:Y:S01]  /*4e70*/  FMUL R12, R11, R12 ;  /* 0x0000000c0b0c7220 */ /* 0x000fe20000400000 */
[----:B------:R-:W-:Y:S01]  /*4e80*/  FFMA.FTZ R7, R7, 1.4426950216293334961, R8 ;  /* 0x3fb8aa3b07077823 */ /* 0x000fe20000010008 */
[----:B------:R-:W0:Y:S01]  /*4e90*/  LDS.64 R28, [R29] ;  /* 0x000000001d1c7984 */ /* 0x000e220000000a00 */
[----:B------:R-:W-:Y:S01]  /*4ea0*/  ISETP.GE.U32.AND P3, PT, R33, 0x7f800000, PT ;  /* 0x7f8000002100780c */ /* 0x000fe20003f66070 */
[----:B------:R-:W-:Y:S01]  /*4eb0*/  FFMA.FTZ R9, R10, 1.1920928955078125e-07, R9 ;  /* 0x340000000a097823 */ /* 0x000fe20000010009 */
[----:B------:R-:W-:Y:S01]  /*4ec0*/  FFMA.FTZ R12, R11, 1.4426950216293334961, R12 ;  /* 0x3fb8aa3b0b0c7823 */ /* 0x000fe2000001000c */
[----:B------:R-:W-:Y:S01]  /*4ed0*/  FADD R0, R0, R7 ;  /* 0x0000000700007221 */ /* 0x000fe20000000000 */
[----:B------:R-:W-:Y:S01]  /*4ee0*/  IMAD R7, R2, UR5, RZ ;  /* 0x0000000502077c24 */ /* 0x000fe2000f8e02ff */
[----:B------:R-:W-:Y:S01]  /*4ef0*/  UIMAD.WIDE UR4, UR4, 0x2, URZ ;  /* 0x00000002040478a5 */ /* 0x000fe2000f8e023f */
[----:B------:R-:W-:Y:S01]  /*4f00*/  FADD R3, R9, R12 ;  /* 0x0000000c09037221 */ /* 0x000fe20000000000 */
[----:B------:R-:W-:Y:S01]  /*4f10*/  @P2 IMAD.MOV.U32 R8, RZ, RZ, 0x7f800000 ;  /* 0x7f800000ff082424 */ /* 0x000fe200078e00ff */
[----:B------:R-:W-:Y:S01]  /*4f20*/  FSETP.NEU.AND P1, PT, R31, RZ, PT ;  /* 0x000000ff1f00720b */ /* 0x000fe20003f2d000 */
[----:B------:R-:W-:Y:S01]  /*4f30*/  IMAD.SHL.U32 R9, R7, 0x2, RZ ;  /* 0x0000000207097824 */ /* 0x000fe200078e00ff */
[----:B------:R-:W-:Y:S01]  /*4f40*/  LOP3.LUT R5, R5, 0x78, RZ, 0xc0, !PT ;  /* 0x0000007805057812 */ /* 0x000fe200078ec0ff */
[----:B------:R-:W-:-:S02]  /*4f50*/  IMAD R11, R4, R16, RZ ;  /* 0x00000010040b7224 */ /* 0x000fc400078e02ff */
[----:B------:R-:W-:Y:S01]  /*4f60*/  @P2 FFMA.FTZ R0, R31, R8, +INF ;  /* 0x7f8000001f002423 */ /* 0x000fe20000010008 */
[----:B------:R-:W-:Y:S01]  /*4f70*/  IMAD.HI R4, R7, 0x2, RZ ;  /* 0x0000000207047827 */ /* 0x000fe200078e02ff */
[----:B--2---:R-:W-:Y:S01]  /*4f80*/  IADD3 R12, P4, P5, R9, UR8, R14 ;  /* 0x00000008090c7c10 */ /* 0x004fe2000fd9e00e */
[----:B------:R-:W-:Y:S01]  /*4f90*/  ULDC UR4, c[0x0][0x27c] ;  /* 0x00009f0000047ab9 */ /* 0x000fe20000000800 */
[----:B------:R-:W-:Y:S01]  /*4fa0*/  @P3 MOV R8, 0x7f800000 ;  /* 0x7f80000000083802 */ /* 0x000fe20000000f00 */
[----:B------:R-:W-:Y:S01]  /*4fb0*/  IMAD R9, R16, 0x8, R11 ;  /* 0x0000000810097824 */ /* 0x000fe200078e020b */
[----:B------:R-:W-:Y:S01]  /*4fc0*/  IADD3.X R14, R4, UR5, R15, P4, P5 ;  /* 0x00000005040e7c10 */ /* 0x000fe2000a7ea40f */
[----:B------:R-:W-:Y:S01]  /*4fd0*/  UIMAD UR4, UR7, UR4, URZ ;  /* 0x00000004070472a4 */ /* 0x000fe2000f8e023f */
[C---:B------:R-:W-:Y:S01]  /*4fe0*/  FSETP.NEU.AND P2, PT, R33.reuse, RZ, PT ;  /* 0x000000ff2100720b */ /* 0x040fe20003f4d000 */
[----:B------:R-:W-:Y:S02]  /*4ff0*/  IMAD R4, R16, 0x8, R9 ;  /* 0x0000000810047824 */ /* 0x000fe400078e0209 */
[----:B------:R-:W-:Y:S01]  /*5000*/  @P3 FFMA.FTZ R3, R33, R8, +INF ;  /* 0x7f80000021033423 */ /* 0x000fe20000010008 */
[-C--:B------:R-:W-:Y:S01]  /*5010*/  LEA R6, P3, R11, R12.reuse, 0x1 ;  /* 0x0000000c0b067211 */ /* 0x080fe200078608ff */
[----:B------:R-:W1:Y:S01]  /*5020*/  LDC.64 R16, c[0x0][0x230] ;  /* 0x00008c00ff107b82 */ /* 0x000e620000000a00 */
[-C--:B------:R-:W-:Y:S01]  /*5030*/  LEA R8, P4, R9, R12.reuse, 0x1 ;  /* 0x0000000c09087211 */ /* 0x080fe200078808ff */
[----:B------:R-:W-:Y:S01]  /*5040*/  USHF.L.U32 UR7, UR4, 0x2, URZ ;  /* 0x0000000204077899 */ /* 0x000fe2000800063f */
[----:B------:R-:W-:Y:S01]  /*5050*/  LEA R10, P5, R4, R12, 0x1 ;  /* 0x0000000c040a7211 */ /* 0x000fe200078a08ff */
[----:B------:R-:W-:Y:S01]  /*5060*/  UIMAD.WIDE UR4, UR4, 0x4, URZ ;  /* 0x00000004040478a5 */ /* 0x000fe2000f8e023f */
[----:B------:R-:W-:-:S02]  /*5070*/  LEA.HI.X.SX32 R7, R11, R14, 0x1, P3 ;  /* 0x0000000e0b077211 */ /* 0x000fc400018f0eff */
[----:B------:R-:W-:Y:S02]  /*5080*/  LEA R12, P6, R13, R12, 0x1 ;  /* 0x0000000c0d0c7211 */ /* 0x000fe400078c08ff */
[-C--:B------:R-:W-:Y:S02]  /*5090*/  LEA.HI.X.SX32 R11, R4, R14.reuse, 0x1, P5 ;  /* 0x0000000e040b7211 */ /* 0x080fe400028f0eff */
[-C--:B------:R-:W-:Y:S02]  /*50a0*/  LEA.HI.X.SX32 R9, R9, R14.reuse, 0x1, P4 ;  /* 0x0000000e09097211 */ /* 0x080fe400020f0eff */
[----:B------:R-:W-:Y:S02]  /*50b0*/  LEA.HI.X.SX32 R13, R13, R14, 0x1, P6 ;  /* 0x0000000e0d0d7211 */ /* 0x000fe400030f0eff */
[----:B0-----:R-:W-:Y:S01]  /*50c0*/  PRMT R4, R28, 0x7632, R4 ;  /* 0x000076321c047816 */ /* 0x001fe20000000004 */
[----:B------:R0:W-:Y:S01]  /*50d0*/  STG.E.U16 desc[UR10][R6.64], R28 ;  /* 0x0000001c06007986 */ /* 0x0001e2000c10150a */
[----:B------:R-:W-:-:S02]  /*50e0*/  FSEL R15, R0, -INF , P1 ;  /* 0xff800000000f7808 */ /* 0x000fc40000800000 */
[----:B------:R-:W-:Y:S01]  /*50f0*/  FSEL R0, R3, -INF , P2 ;  /* 0xff80000003007808 */ /* 0x000fe20001000000 */
[----:B------:R2:W-:Y:S01]  /*5100*/  STG.E.U16 desc[UR10][R8.64], R4 ;  /* 0x0000000408007986 */ /* 0x0005e2000c10150a */
[----:B------:R-:W-:Y:S02]  /*5110*/  IMAD.SHL.U32 R3, R2, 0x4, RZ ;  /* 0x0000000402037824 */ /* 0x000fe400078e00ff */
[----:B------:R-:W-:Y:S01]  /*5120*/  FFMA R64, R15, 0.69314718246459960938, R64 ;  /* 0x3f3172180f407823 */ /* 0x000fe20000000040 */
[----:B------:R2:W-:Y:S01]  /*5130*/  STG.E.U16 desc[UR10][R10.64], R29 ;  /* 0x0000001d0a007986 */ /* 0x0005e2000c10150a */
[----:B------:R-:W-:Y:S01]  /*5140*/  FFMA R65, R0, 0.69314718246459960938, R69 ;  /* 0x3f31721800417823 */ /* 0x000fe20000000045 */
[----:B------:R-:W-:Y:S01]  /*5150*/  IMAD.HI R0, R2, 0x4, RZ ;  /* 0x0000000402007827 */ /* 0x000fe200078e02ff */
[----:B-1----:R-:W-:Y:S02]  /*5160*/  IADD3 R2, P1, P2, R3, UR7, R16 ;  /* 0x0000000703027c10 */ /* 0x002fe4000fa3e010 */
[----:B0-----:R-:W-:-:S02]  /*5170*/  PRMT R7, R29, 0x7632, R7 ;  /* 0x000076321d077816 */ /* 0x001fc40000000007 */
[----:B------:R-:W-:-:S03]  /*5180*/  IADD3.X R3, R0, UR5, R17, P1, P2 ;  /* 0x0000000500037c10 */ /* 0x000fc60008fe4411 */
[----:B------:R2:W-:Y:S01]  /*5190*/  STG.E.U16 desc[UR10][R12.64], R7 ;  /* 0x000000070c007986 */ /* 0x0005e2000c10150a */
[----:B------:R-:W-:Y:S06]  /*51a0*/  BAR.SYNC.DEFER_BLOCKING 0x0 ;  /* 0x0000000000007b1d */ /* 0x000fec0000010000 */
[----:B------:R2:W-:Y:S02]  /*51b0*/  STS.64 [R5+UR6], R64 ;  /* 0x0000004005007988 */ /* 0x0005e40008000a06 */
[----:B------:R-:W-:Y:S06]  /*51c0*/  BAR.SYNC.DEFER_BLOCKING 0x0 ;  /* 0x0000000000007b1d */ /* 0x000fec0000010000 */
[----:B------:R-:W-:Y:S05]  /*51d0*/  @P0 EXIT ;  /* 0x000000000000094d */ /* 0x000fea0003800000 */
[----:B--2---:R-:W0:Y:S04]  /*51e0*/  LDS R5, [R30] ;  /* 0x000000001e057984 */ /* 0x004e280000000800 */
[----:B0-----:R-:W-:Y:S01]  /*51f0*/  STG.E desc[UR10][R2.64], R5 ;  /* 0x0000000502007986 */ /* 0x001fe2000c10190a */
[----:B------:R-:W-:Y:S05]  /*5200*/  EXIT ;  /* 0x000000000000794d */ /* 0x000fea0003800000 */
.L_x_2:
[----:B------:R-:W-:-:S00]  /*5210*/  BRA `(.L_x_2) ;  /* 0xfffffffc00fc7947 */ /* 0x000fc0000383ffff */
[----:B------:R-:W-:-:S00]  /*5220*/  NOP ;  /* 0x0000000000007918 */ /* 0x000fc00000000000 */
        /* <DEDUP_REMOVED lines=13> */
.L_x_3:


//--------------------- .nv.global.init           --------------------------
	.section	.nv.global.init,"aw",@progbits
.nv.global.init:
	.type		_$_str,@object
	.size		_$_str,(.L_0 - _$_str)
_$_str:
        /*0000*/ 	.byte	0x5f, 0x5f, 0x43, 0x55, 0x44, 0x41, 0x5f, 0x46, 0x54, 0x5a, 0x00
.L_0:


//--------------------- .nv.shared.attn_fwd       --------------------------
	.section	.nv.shared.attn_fwd,"aw",@nobits
	.sectionflags	@""
	.align	16
	.zero		1024


//--------------------- .nv.shared.reserved.0     --------------------------
	.section	.nv.shared.reserved.0,"aw",@nobits
	.weak		__nv_reservedSMEM_offset_0_alias
	.size		__nv_reservedSMEM_offset_0_alias, 0, 0
	.other		__nv_reservedSMEM_offset_0_alias,@"STO_CUDA_RESERVED_SHARED STV_DEFAULT"
__nv_reservedSMEM_offset_0_alias:
	.zero		0


//--------------------- .nv.constant0.attn_fwd    --------------------------
	.section	.nv.constant0.attn_fwd,"a",@progbits
	.sectionflags	@""
	.align	4
.nv.constant0.attn_fwd:
	.zero		664


//--------------------- SYMBOLS --------------------------

	.type		.nv.reservedSmem.offset0,@object
	.size		.nv.reservedSmem.offset0,0x4
